	.target	sm_90a

	.elftype	@"ET_EXEC"


//--------------------- .note.nv.tkinfo           --------------------------
	.section	.note.nv.tkinfo,"",@"SHT_NOTE"
	.sectionflags	@"SHF_NOTE_NV_TKINFO"
	.tkinfo
        /*0018*/ 	.word	0x00000002
        /*0030*/ 	.string	""
        /*0030*/ 	.string	"ptxas"
        /*0030*/ 	.string	"Cuda compilation tools, release 13.0, V13.0.88"
        /*0030*/ 	.string	"Build cuda_13.0.r13.0/compiler.36424714_0"
        /*0030*/ 	.string	"-arch sm_90a -m 64 "



//--------------------- .note.nv.cuinfo           --------------------------
	.section	.note.nv.cuinfo,"",@"SHT_NOTE"
	.sectionflags	@"SHF_NOTE_NV_CUINFO"
        /*0018*/ 	.short	0x0002
        /*001a*/ 	.short	0x005a
        /*001c*/ 	.short	0x0082
	.zero		2


//--------------------- .nv.info                  --------------------------
	.section	.nv.info,"",@"SHT_CUDA_INFO"
	.align	4


	//----- nvinfo : EIATTR_REGCOUNT
	.align		4
        /*0000*/ 	.byte	0x04, 0x2f
        /*0002*/ 	.short	(.L_15 - .L_14)
	.align		4
.L_14:
        /*0004*/ 	.word	index@(_ZN7cutlass13device_kernelINS_4gemm6kernel13GemmUniversalIN4cute5tupleIJiiiiEEENS1_10collective13CollectiveMmaINS1_34MainloopSm90TmaGmmaWarpSpecializedILi2ENS5_IJNS4_1CILi1EEESB_SB_EEENS1_32KernelTmaWarpSpecializedPingpongEEENS5_IJNSA_ILi64EEESF_NSA_ILi128EEEEEENS_6half_tENS5_IJlSB_lEEESI_SJ_NS4_8TiledMMAINS4_8MMA_AtomIJNS4_4SM904GMMA25MMA_64x64x16_F32F16F16_SSILNSN_5MajorE0ELSP_0ELNSN_7ScaleInE1ELSQ_1EEEEEENS4_6LayoutISC_NS5_IJNSA_ILi0EEESU_SU_EEEEENS5_IJNS4_10UnderscoreESX_SX_EEEEENS4_13SM90_TMA_LOADENS4_14ComposedLayoutINS4_7SwizzleILi3ELi4ELi3EEENS4_18smem_ptr_flag_bitsILi16EEENST_INS5_IJNSA_ILi8EEESF_EEENS5_IJSF_SB_EEEEEEEvNS4_8identityES10_S1A_vS1B_EENS_8epilogue10collective6detail29Sm90TmaWarpSpecializedAdapterINS1E_15DefaultEpilogueISI_SJ_SJ_NS1D_6thread17LinearCombinationISI_Li1EffLNS1I_9ScaleType4KindE0ELNS_15FloatRoundStyleE2ESI_EENS1_15EpilogueDefaultEEEEEvvEEEEvNT_6ParamsE)
        /*0008*/ 	.word	0x000000a8


	//----- nvinfo : EIATTR_FRAME_SIZE
	.align		4
.L_15:
        /*000c*/ 	.byte	0x04, 0x11
        /*000e*/ 	.short	(.L_17 - .L_16)
	.align		4
.L_16:
        /*0010*/ 	.word	index@(_ZN7cutlass13device_kernelINS_4gemm6kernel13GemmUniversalIN4cute5tupleIJiiiiEEENS1_10collective13CollectiveMmaINS1_34MainloopSm90TmaGmmaWarpSpecializedILi2ENS5_IJNS4_1CILi1EEESB_SB_EEENS1_32KernelTmaWarpSpecializedPingpongEEENS5_IJNSA_ILi64EEESF_NSA_ILi128EEEEEENS_6half_tENS5_IJlSB_lEEESI_SJ_NS4_8TiledMMAINS4_8MMA_AtomIJNS4_4SM904GMMA25MMA_64x64x16_F32F16F16_SSILNSN_5MajorE0ELSP_0ELNSN_7ScaleInE1ELSQ_1EEEEEENS4_6LayoutISC_NS5_IJNSA_ILi0EEESU_SU_EEEEENS5_IJNS4_10UnderscoreESX_SX_EEEEENS4_13SM90_TMA_LOADENS4_14ComposedLayoutINS4_7SwizzleILi3ELi4ELi3EEENS4_18smem_ptr_flag_bitsILi16EEENST_INS5_IJNSA_ILi8EEESF_EEENS5_IJSF_SB_EEEEEEEvNS4_8identityES10_S1A_vS1B_EENS_8epilogue10collective6detail29Sm90TmaWarpSpecializedAdapterINS1E_15DefaultEpilogueISI_SJ_SJ_NS1D_6thread17LinearCombinationISI_Li1EffLNS1I_9ScaleType4KindE0ELNS_15FloatRoundStyleE2ESI_EENS1_15EpilogueDefaultEEEEEvvEEEEvNT_6ParamsE)
        /*0014*/ 	.word	0x00000000


	//----- nvinfo : EIATTR_MIN_STACK_SIZE
	.align		4
.L_17:
        /*0018*/ 	.byte	0x04, 0x12
        /*001a*/ 	.short	(.L_19 - .L_18)
	.align		4
.L_18:
        /*001c*/ 	.word	index@(_ZN7cutlass13device_kernelINS_4gemm6kernel13GemmUniversalIN4cute5tupleIJiiiiEEENS1_10collective13CollectiveMmaINS1_34MainloopSm90TmaGmmaWarpSpecializedILi2ENS5_IJNS4_1CILi1EEESB_SB_EEENS1_32KernelTmaWarpSpecializedPingpongEEENS5_IJNSA_ILi64EEESF_NSA_ILi128EEEEEENS_6half_tENS5_IJlSB_lEEESI_SJ_NS4_8TiledMMAINS4_8MMA_AtomIJNS4_4SM904GMMA25MMA_64x64x16_F32F16F16_SSILNSN_5MajorE0ELSP_0ELNSN_7ScaleInE1ELSQ_1EEEEEENS4_6LayoutISC_NS5_IJNSA_ILi0EEESU_SU_EEEEENS5_IJNS4_10UnderscoreESX_SX_EEEEENS4_13SM90_TMA_LOADENS4_14ComposedLayoutINS4_7SwizzleILi3ELi4ELi3EEENS4_18smem_ptr_flag_bitsILi16EEENST_INS5_IJNSA_ILi8EEESF_EEENS5_IJSF_SB_EEEEEEEvNS4_8identityES10_S1A_vS1B_EENS_8epilogue10collective6detail29Sm90TmaWarpSpecializedAdapterINS1E_15DefaultEpilogueISI_SJ_SJ_NS1D_6thread17LinearCombinationISI_Li1EffLNS1I_9ScaleType4KindE0ELNS_15FloatRoundStyleE2ESI_EENS1_15EpilogueDefaultEEEEEvvEEEEvNT_6ParamsE)
        /*0020*/ 	.word	0x00000000
.L_19:


//--------------------- .nv.compat                --------------------------
	.section	.nv.compat,"",@"SHT_CUDA_COMPAT_INFO"
	.align	4
        /*0000*/ 	.byte	0x02, 0x09, 0x01, 0x00, 0x02, 0x02, 0x04, 0x00, 0x02, 0x05, 0x05, 0x00, 0x03, 0x07, 0x01, 0x01
        /*0010*/ 	.byte	0x02, 0x03, 0x01, 0x00, 0x02, 0x06, 0x01, 0x00, 0x04, 0x0b, 0x08, 0x00, 0x00, 0x00, 0x00, 0x00
        /*0020*/ 	.byte	0x00, 0x00, 0x00, 0x00


//--------------------- .nv.info._ZN7cutlass13device_kernelINS_4gemm6kernel13GemmUniversalIN4cute5tupleIJiiiiEEENS1_10collective13CollectiveMmaINS1_34MainloopSm90TmaGmmaWarpSpecializedILi2ENS5_IJNS4_1CILi1EEESB_SB_EEENS1_32KernelTmaWarpSpecializedPingpongEEENS5_IJNSA_ILi64EEESF_NSA_ILi128EEEEEENS_6half_tENS5_IJlSB_lEEESI_SJ_NS4_8TiledMMAINS4_8MMA_AtomIJNS4_4SM904GMMA25MMA_64x64x16_F32F16F16_SSILNSN_5MajorE0ELSP_0ELNSN_7ScaleInE1ELSQ_1EEEEEENS4_6LayoutISC_NS5_IJNSA_ILi0EEESU_SU_EEEEENS5_IJNS4_10UnderscoreESX_SX_EEEEENS4_13SM90_TMA_LOADENS4_14ComposedLayoutINS4_7SwizzleILi3ELi4ELi3EEENS4_18smem_ptr_flag_bitsILi16EEENST_INS5_IJNSA_ILi8EEESF_EEENS5_IJSF_SB_EEEEEEEvNS4_8identityES10_S1A_vS1B_EENS_8epilogue10collective6detail29Sm90TmaWarpSpecializedAdapterINS1E_15DefaultEpilogueISI_SJ_SJ_NS1D_6thread17LinearCombinationISI_Li1EffLNS1I_9ScaleType4KindE0ELNS_15FloatRoundStyleE2ESI_EENS1_15EpilogueDefaultEEEEEvvEEEEvNT_6ParamsE --------------------------
	.section	.nv.info._ZN7cutlass13device_kernelINS_4gemm6kernel13GemmUniversalIN4cute5tupleIJiiiiEEENS1_10collective13CollectiveMmaINS1_34MainloopSm90TmaGmmaWarpSpecializedILi2ENS5_IJNS4_1CILi1EEESB_SB_EEENS1_32KernelTmaWarpSpecializedPingpongEEENS5_IJNSA_ILi64EEESF_NSA_ILi128EEEEEENS_6half_tENS5_IJlSB_lEEESI_SJ_NS4_8TiledMMAINS4_8MMA_AtomIJNS4_4SM904GMMA25MMA_64x64x16_F32F16F16_SSILNSN_5MajorE0ELSP_0ELNSN_7ScaleInE1ELSQ_1EEEEEENS4_6LayoutISC_NS5_IJNSA_ILi0EEESU_SU_EEEEENS5_IJNS4_10UnderscoreESX_SX_EEEEENS4_13SM90_TMA_LOADENS4_14ComposedLayoutINS4_7SwizzleILi3ELi4ELi3EEENS4_18smem_ptr_flag_bitsILi16EEENST_INS5_IJNSA_ILi8EEESF_EEENS5_IJSF_SB_EEEEEEEvNS4_8identityES10_S1A_vS1B_EENS_8epilogue10collective6detail29Sm90TmaWarpSpecializedAdapterINS1E_15DefaultEpilogueISI_SJ_SJ_NS1D_6thread17LinearCombinationISI_Li1EffLNS1I_9ScaleType4KindE0ELNS_15FloatRoundStyleE2ESI_EENS1_15EpilogueDefaultEEEEEvvEEEEvNT_6ParamsE,"",@"SHT_CUDA_INFO"
	.sectionflags	@""
	.align	4


	//----- nvinfo : EIATTR_CUDA_API_VERSION
	.align		4
        /*0000*/ 	.byte	0x04, 0x37
        /*0002*/ 	.short	(.L_21 - .L_20)
.L_20:
        /*0004*/ 	.word	0x00000082


	//----- nvinfo : EIATTR_KPARAM_INFO
	.align		4
.L_21:
        /*0008*/ 	.byte	0x04, 0x17
        /*000a*/ 	.short	(.L_23 - .L_22)
.L_22:
        /*000c*/ 	.word	0x00000000
        /*0010*/ 	.short	0x0000
        /*0012*/ 	.short	0x0070
        /*0014*/ 	.byte	0x00, 0xf0, 0x01, 0x10


	//----- nvinfo : EIATTR_SPARSE_MMA_MASK
	.align		4
.L_23:
        /*0018*/ 	.byte	0x03, 0x50
        /*001a*/ 	.short	0x0000


	//----- nvinfo : EIATTR_MAXREG_COUNT
	.align		4
        /*001c*/ 	.byte	0x03, 0x1b
        /*001e*/ 	.short	0x00a8


	//----- nvinfo : EIATTR_NUM_BARRIERS
	.align		4
        /*0020*/ 	.byte	0x02, 0x4c
        /*0022*/ 	.byte	0x01
	.zero		1


	//----- nvinfo : EIATTR_EXTERNS
	.align		4
        /*0024*/ 	.byte	0x04, 0x0f
        /*0026*/ 	.short	(.L_25 - .L_24)


	//   ....[0]....
	.align		4
.L_24:
        /*0028*/ 	.word	index@(__assertfail)


	//----- nvinfo : EIATTR_MERCURY_ISA_VERSION
	.align		4
.L_25:
        /*002c*/ 	.byte	0x03, 0x5f
        /*002e*/ 	.short	0x0101


	//----- nvinfo : EIATTR_INT_WARP_WIDE_INSTR_OFFSETS
	.align		4
        /*0030*/ 	.byte	0x04, 0x31
        /*0032*/ 	.short	(.L_27 - .L_26)


	//   ....[0]....
.L_26:
        /*0034*/ 	.word	0x00000430


	//   ....[1]....
        /*0038*/ 	.word	0x00000450


	//   ....[2]....
        /*003c*/ 	.word	0x000004d0


	//   ....[3]....
        /*0040*/ 	.word	0x000004e0


	//   ....[4]....
        /*0044*/ 	.word	0x000004f0


	//   ....[5]....
        /*0048*/ 	.word	0x00000510


	//   ....[6]....
        /*004c*/ 	.word	0x00000570


	//   ....[7]....
        /*0050*/ 	.word	0x00000590


	//----- nvinfo : EIATTR_COOP_GROUP_MASK_REGIDS
	.align		4
.L_27:
        /*0054*/ 	.byte	0x04, 0x29
        /*0056*/ 	.short	(.L_29 - .L_28)


	//   ....[0]....
.L_28:
        /*0058*/ 	.word	0xffffffff


	//   ....[1]....
        /*005c*/ 	.word	0xffffffff


	//   ....[2]....
        /*0060*/ 	.word	0xffffffff


	//   ....[3]....
        /*0064*/ 	.word	0xffffffff


	//   ....[4]....
        /*0068*/ 	.word	0xffffffff


	//   ....[5]....
        /*006c*/ 	.word	0xffffffff


	//----- nvinfo : EIATTR_COOP_GROUP_INSTR_OFFSETS
	.align		4
.L_29:
        /*0070*/ 	.byte	0x04, 0x28
        /*0072*/ 	.short	(.L_31 - .L_30)


	//   ....[0]....
.L_30:
        /*0074*/ 	.word	0x00000050


	//   ....[1]....
        /*0078*/ 	.word	0x00000080


	//   ....[2]....
        /*007c*/ 	.word	0x00000180


	//   ....[3]....
        /*0080*/ 	.word	0x00000350


	//   ....[4]....
        /*0084*/ 	.word	0x00000390


	//   ....[5]....
        /*0088*/ 	.word	0x000003d0


	//----- nvinfo : EIATTR_REG_RECONFIG
	.align		4
.L_31:
        /*008c*/ 	.byte	0x01, 0x54
	.zero		2


	//----- nvinfo : EIATTR_SYSCALL_OFFSETS
	.align		4
        /*0090*/ 	.byte	0x04, 0x46
        /*0092*/ 	.short	(.L_33 - .L_32)


	//   ....[0]....
.L_32:
        /*0094*/ 	.word	0x000017c0


	//----- nvinfo : EIATTR_MBARRIER_INSTR_OFFSETS
	.align		4
.L_33:
        /*0098*/ 	.byte	0x04, 0x39
        /*009a*/ 	.short	(.L_35 - .L_34)


	//   ....[0]....
.L_34:
        /*009c*/ 	.word	0x00000300
        /*00a0*/ 	.word	0x000000ff
        /*00a4*/ 	.word	0x00000000
        /*00a8*/ 	.short	0x0100
        /*00aa*/ 	.byte	0x09
	.zero		1


	//   ....[1]....
        /*00ac*/ 	.word	0x00000310
        /*00b0*/ 	.word	0x000000ff
        /*00b4*/ 	.word	0x00000010
        /*00b8*/ 	.short	0x0100
        /*00ba*/ 	.byte	0x09
	.zero		1


	//   ....[2]....
        /*00bc*/ 	.word	0x00000320
        /*00c0*/ 	.word	0x000000ff
        /*00c4*/ 	.word	0x00000008
        /*00c8*/ 	.short	0x0100
        /*00ca*/ 	.byte	0x09
	.zero		1


	//   ....[3]....
        /*00cc*/ 	.word	0x00000330
        /*00d0*/ 	.word	0x000000ff
        /*00d4*/ 	.word	0x00000018
        /*00d8*/ 	.short	0x0100
        /*00da*/ 	.byte	0x09
	.zero		1


	//   ....[4]....
        /*00dc*/ 	.word	0x000005b0
        /*00e0*/ 	.word	0x000000ff
        /*00e4*/ 	.word	0x00000050
        /*00e8*/ 	.short	0x0100
        /*00ea*/ 	.byte	0x09
	.zero		1


	//   ....[5]....
        /*00ec*/ 	.word	0x000005c0
        /*00f0*/ 	.word	0x000000ff
        /*00f4*/ 	.word	0x00000058
        /*00f8*/ 	.short	0x0100
        /*00fa*/ 	.byte	0x09
	.zero		1


	//   ....[6]....
        /*00fc*/ 	.word	0x00000600
        /*0100*/ 	.word	0x000000ff
        /*0104*/ 	.word	0x00000030
        /*0108*/ 	.short	0x0100
        /*010a*/ 	.byte	0x0a
	.zero		1


	//   ....[7]....
        /*010c*/ 	.word	0x00000620
        /*0110*/ 	.word	0x000000ff
        /*0114*/ 	.word	0x00000038
        /*0118*/ 	.short	0x0100
        /*011a*/ 	.byte	0x0a
	.zero		1


	//   ....[8]....
        /*011c*/ 	.word	0x00000630
        /*0120*/ 	.word	0x000000ff
        /*0124*/ 	.word	0x00000040
        /*0128*/ 	.short	0x0100
        /*012a*/ 	.byte	0x0a
	.zero		1


	//   ....[9]....
        /*012c*/ 	.word	0x00000640
        /*0130*/ 	.word	0x000000ff
        /*0134*/ 	.word	0x00000048
        /*0138*/ 	.short	0x0100
        /*013a*/ 	.byte	0x0a
	.zero		1


	//   ....[10]....
        /*013c*/ 	.word	0x00001680
        /*0140*/ 	.word	0x0000003f
        /*0144*/ 	.word	0xfffffff8
        /*0148*/ 	.short	0x010a
        /*014a*/ 	.byte	0x3f
	.zero		1


	//   ....[11]....
        /*014c*/ 	.word	0x00001850
        /*0150*/ 	.word	0x00000003
        /*0154*/ 	.word	0x00000000
        /*0158*/ 	.short	0x010a
        /*015a*/ 	.byte	0x3f
	.zero		1


	//   ....[12]....
        /*015c*/ 	.word	0x00001890
        /*0160*/ 	.word	0x00000003
        /*0164*/ 	.word	0x00000000
        /*0168*/ 	.short	0x010a
        /*016a*/ 	.byte	0x3f
	.zero		1


	//   ....[13]....
        /*016c*/ 	.word	0x00001d50
        /*0170*/ 	.word	0x000000ff
        /*0174*/ 	.word	0x00000000
        /*0178*/ 	.short	0x010a
        /*017a*/ 	.byte	0x04
	.zero		1


	//   ....[14]....
        /*017c*/ 	.word	0x00001d90
        /*0180*/ 	.word	0x000000ff
        /*0184*/ 	.word	0x00000000
        /*0188*/ 	.short	0x010a
        /*018a*/ 	.byte	0x04
	.zero		1


	//   ....[15]....
        /*018c*/ 	.word	0x000021c0
        /*0190*/ 	.word	0x000000ff
        /*0194*/ 	.word	0x00000000
        /*0198*/ 	.short	0x0101
        /*019a*/ 	.byte	0x04
	.zero		1


	//   ....[16]....
        /*019c*/ 	.word	0x000022b0
        /*01a0*/ 	.word	0x00000043
        /*01a4*/ 	.word	0x00000000
        /*01a8*/ 	.short	0x0101
        /*01aa*/ 	.byte	0x34
	.zero		1


	//   ....[17]....
        /*01ac*/ 	.word	0x00002370
        /*01b0*/ 	.word	0x000000ff
        /*01b4*/ 	.word	0x00000000
        /*01b8*/ 	.short	0x0101
        /*01ba*/ 	.byte	0x04
	.zero		1


	//   ....[18]....
        /*01bc*/ 	.word	0x000023c0
        /*01c0*/ 	.word	0x0000003f
        /*01c4*/ 	.word	0x00000008
        /*01c8*/ 	.short	0x010a
        /*01ca*/ 	.byte	0x3f
	.zero		1


	//   ....[19]....
        /*01cc*/ 	.word	0x000046a0
        /*01d0*/ 	.word	0x00000040
        /*01d4*/ 	.word	0x00000000
        /*01d8*/ 	.short	0x0101
        /*01da*/ 	.byte	0x34
	.zero		1


	//   ....[20]....
        /*01dc*/ 	.word	0x000050b0
        /*01e0*/ 	.word	0x00000007
        /*01e4*/ 	.word	0x00000010
        /*01e8*/ 	.short	0x010a
        /*01ea*/ 	.byte	0x3f
	.zero		1


	//   ....[21]....
        /*01ec*/ 	.word	0x000054f0
        /*01f0*/ 	.word	0x00000003
        /*01f4*/ 	.word	0x00000058
        /*01f8*/ 	.short	0x0101
        /*01fa*/ 	.byte	0x3f
	.zero		1


	//   ....[22]....
        /*01fc*/ 	.word	0x00005c60
        /*0200*/ 	.word	0x00000007
        /*0204*/ 	.word	0x00000000
        /*0208*/ 	.short	0x010a
        /*020a*/ 	.byte	0x3f
	.zero		1


	//   ....[23]....
        /*020c*/ 	.word	0x00005ce0
        /*0210*/ 	.word	0x00000003
        /*0214*/ 	.word	0x00000000
        /*0218*/ 	.short	0x010a
        /*021a*/ 	.byte	0x3f
	.zero		1


	//   ....[24]....
        /*021c*/ 	.word	0x00005d40
        /*0220*/ 	.word	0x0000003f
        /*0224*/ 	.word	0xfffffff8
        /*0228*/ 	.short	0x010a
        /*022a*/ 	.byte	0x3f
	.zero		1


	//   ....[25]....
        /*022c*/ 	.word	0x00005d90
        /*0230*/ 	.word	0x00000003
        /*0234*/ 	.word	0x00000000
        /*0238*/ 	.short	0x010a
        /*023a*/ 	.byte	0x3f
	.zero		1


	//   ....[26]....
        /*023c*/ 	.word	0x00005df0
        /*0240*/ 	.word	0x00000004
        /*0244*/ 	.word	0x00000000
        /*0248*/ 	.short	0x010a
        /*024a*/ 	.byte	0x3f
	.zero		1


	//   ....[27]....
        /*024c*/ 	.word	0x00005e40
        /*0250*/ 	.word	0x0000003f
        /*0254*/ 	.word	0x00000008
        /*0258*/ 	.short	0x010a
        /*025a*/ 	.byte	0x3f
	.zero		1


	//   ....[28]....
        /*025c*/ 	.word	0x00005f10
        /*0260*/ 	.word	0x00000007
        /*0264*/ 	.word	0x00000010
        /*0268*/ 	.short	0x010a
        /*026a*/ 	.byte	0x3f
	.zero		1


	//   ....[29]....
        /*026c*/ 	.word	0x00005fe0
        /*0270*/ 	.word	0x00000007
        /*0274*/ 	.word	0x00000000
        /*0278*/ 	.short	0x010a
        /*027a*/ 	.byte	0x3f
	.zero		1


	//----- nvinfo : EIATTR_NUM_MBARRIERS
	.align		4
.L_35:
        /*027c*/ 	.byte	0x03, 0x38
        /*027e*/ 	.short	0x000a


	//----- nvinfo : EIATTR_EXIT_INSTR_OFFSETS
	.align		4
        /*0280*/ 	.byte	0x04, 0x1c
        /*0282*/ 	.short	(.L_37 - .L_36)


	//   ....[0]....
.L_36:
        /*0284*/ 	.word	0x00001200


	//   ....[1]....
        /*0288*/ 	.word	0x00001260


	//   ....[2]....
        /*028c*/ 	.word	0x00004de0


	//   ....[3]....
        /*0290*/ 	.word	0x00004e10


	//   ....[4]....
        /*0294*/ 	.word	0x00005d30


	//----- nvinfo : EIATTR_MAX_THREADS
	.align		4
.L_37:
        /*0298*/ 	.byte	0x04, 0x05
        /*029a*/ 	.short	(.L_39 - .L_38)
.L_38:
        /*029c*/ 	.word	0x00000180
        /*02a0*/ 	.word	0x00000001
        /*02a4*/ 	.word	0x00000001


	//----- nvinfo : EIATTR_CRS_STACK_SIZE
	.align		4
.L_39:
        /*02a8*/ 	.byte	0x04, 0x1e
        /*02aa*/ 	.short	(.L_41 - .L_40)
.L_40:
        /*02ac*/ 	.word	0x00000000


	//----- nvinfo : EIATTR_CBANK_PARAM_SIZE
	.align		4
.L_41:
        /*02b0*/ 	.byte	0x03, 0x19
        /*02b2*/ 	.short	0x0470


	//----- nvinfo : EIATTR_PARAM_CBANK
	.align		4
        /*02b4*/ 	.byte	0x04, 0x0a
        /*02b6*/ 	.short	(.L_43 - .L_42)
	.align		4
.L_42:
        /*02b8*/ 	.word	index@(.nv.constant0._ZN7cutlass13device_kernelINS_4gemm6kernel13GemmUniversalIN4cute5tupleIJiiiiEEENS1_10collective13CollectiveMmaINS1_34MainloopSm90TmaGmmaWarpSpecializedILi2ENS5_IJNS4_1CILi1EEESB_SB_EEENS1_32KernelTmaWarpSpecializedPingpongEEENS5_IJNSA_ILi64EEESF_NSA_ILi128EEEEEENS_6half_tENS5_IJlSB_lEEESI_SJ_NS4_8TiledMMAINS4_8MMA_AtomIJNS4_4SM904GMMA25MMA_64x64x16_F32F16F16_SSILNSN_5MajorE0ELSP_0ELNSN_7ScaleInE1ELSQ_1EEEEEENS4_6LayoutISC_NS5_IJNSA_ILi0EEESU_SU_EEEEENS5_IJNS4_10UnderscoreESX_SX_EEEEENS4_13SM90_TMA_LOADENS4_14ComposedLayoutINS4_7SwizzleILi3ELi4ELi3EEENS4_18smem_ptr_flag_bitsILi16EEENST_INS5_IJNSA_ILi8EEESF_EEENS5_IJSF_SB_EEEEEEEvNS4_8identityES10_S1A_vS1B_EENS_8epilogue10collective6detail29Sm90TmaWarpSpecializedAdapterINS1E_15DefaultEpilogueISI_SJ_SJ_NS1D_6thread17LinearCombinationISI_Li1EffLNS1I_9ScaleType4KindE0ELNS_15FloatRoundStyleE2ESI_EENS1_15EpilogueDefaultEEEEEvvEEEEvNT_6ParamsE)
        /*02bc*/ 	.short	0x0210
        /*02be*/ 	.short	0x0470


	//----- nvinfo : EIATTR_SW_WAR
	.align		4
.L_43:
        /*02c0*/ 	.byte	0x04, 0x36
        /*02c2*/ 	.short	(.L_45 - .L_44)
.L_44:
        /*02c4*/ 	.word	0x00000008
.L_45:


//--------------------- .nv.callgraph             --------------------------
	.section	.nv.callgraph,"",@"SHT_CUDA_CALLGRAPH"
	.align	4
	.sectionentsize	8
	.align		4
        /*0000*/ 	.word	0x00000000
	.align		4
        /*0004*/ 	.word	0xffffffff
	.align		4
        /*0008*/ 	.word	index@(_ZN7cutlass13device_kernelINS_4gemm6kernel13GemmUniversalIN4cute5tupleIJiiiiEEENS1_10collective13CollectiveMmaINS1_34MainloopSm90TmaGmmaWarpSpecializedILi2ENS5_IJNS4_1CILi1EEESB_SB_EEENS1_32KernelTmaWarpSpecializedPingpongEEENS5_IJNSA_ILi64EEESF_NSA_ILi128EEEEEENS_6half_tENS5_IJlSB_lEEESI_SJ_NS4_8TiledMMAINS4_8MMA_AtomIJNS4_4SM904GMMA25MMA_64x64x16_F32F16F16_SSILNSN_5MajorE0ELSP_0ELNSN_7ScaleInE1ELSQ_1EEEEEENS4_6LayoutISC_NS5_IJNSA_ILi0EEESU_SU_EEEEENS5_IJNS4_10UnderscoreESX_SX_EEEEENS4_13SM90_TMA_LOADENS4_14ComposedLayoutINS4_7SwizzleILi3ELi4ELi3EEENS4_18smem_ptr_flag_bitsILi16EEENST_INS5_IJNSA_ILi8EEESF_EEENS5_IJSF_SB_EEEEEEEvNS4_8identityES10_S1A_vS1B_EENS_8epilogue10collective6detail29Sm90TmaWarpSpecializedAdapterINS1E_15DefaultEpilogueISI_SJ_SJ_NS1D_6thread17LinearCombinationISI_Li1EffLNS1I_9ScaleType4KindE0ELNS_15FloatRoundStyleE2ESI_EENS1_15EpilogueDefaultEEEEEvvEEEEvNT_6ParamsE)
	.align		4
        /*000c*/ 	.word	index@(__assertfail)
	.align		4
        /*0010*/ 	.word	0x00000000
	.align		4
        /*0014*/ 	.word	0xfffffffe
	.align		4
        /*0018*/ 	.word	0x00000000
	.align		4
        /*001c*/ 	.word	0xfffffffd
	.align		4
        /*0020*/ 	.word	0x00000000
	.align		4
        /*0024*/ 	.word	0xfffffffc


//--------------------- .nv.constant4             --------------------------
	.section	.nv.constant4,"a",@progbits
	.align	8
	.align		8
.nv.constant4:
        /*0000*/ 	.dword	__assertfail
	.align		8
        /*0008*/ 	.dword	__unnamed_1
	.align		8
        /*0010*/ 	.dword	_ZN40_INTERNAL_6c73bdb7_4_k_cu_b5d973bb_219514cuda3std3__45__cpo5beginE
	.align		8
        /*0018*/ 	.dword	_ZN40_INTERNAL_6c73bdb7_4_k_cu_b5d973bb_219514cuda3std3__45__cpo3endE
	.align		8
        /*0020*/ 	.dword	_ZN40_INTERNAL_6c73bdb7_4_k_cu_b5d973bb_219514cuda3std3__45__cpo6cbeginE
	.align		8
        /*0028*/ 	.dword	_ZN40_INTERNAL_6c73bdb7_4_k_cu_b5d973bb_219514cuda3std3__45__cpo4cendE
	.align		8
        /*0030*/ 	.dword	_ZN40_INTERNAL_6c73bdb7_4_k_cu_b5d973bb_219514cuda3std3__442_GLOBAL__N__6c73bdb7_4_k_cu_b5d973bb_219516ignoreE
	.align		8
        /*0038*/ 	.dword	_ZN40_INTERNAL_6c73bdb7_4_k_cu_b5d973bb_219514cuda3std3__419piecewise_constructE
	.align		8
        /*0040*/ 	.dword	_ZN40_INTERNAL_6c73bdb7_4_k_cu_b5d973bb_219514cuda3std3__48in_placeE
	.align		8
        /*0048*/ 	.dword	_ZN40_INTERNAL_6c73bdb7_4_k_cu_b5d973bb_219514cuda3std6ranges3__45__cpo4swapE
	.align		8
        /*0050*/ 	.dword	_ZN40_INTERNAL_6c73bdb7_4_k_cu_b5d973bb_219514cuda3std6ranges3__45__cpo9iter_moveE
	.align		8
        /*0058*/ 	.dword	_ZN40_INTERNAL_6c73bdb7_4_k_cu_b5d973bb_219514cute7productE
	.align		8
        /*0060*/ 	.dword	_ZN40_INTERNAL_6c73bdb7_4_k_cu_b5d973bb_219514cute1_E
	.align		8
        /*0068*/ 	.dword	$str$22
	.align		8
        /*0070*/ 	.dword	$str$23


//--------------------- .text._ZN7cutlass13device_kernelINS_4gemm6kernel13GemmUniversalIN4cute5tupleIJiiiiEEENS1_10collective13CollectiveMmaINS1_34MainloopSm90TmaGmmaWarpSpecializedILi2ENS5_IJNS4_1CILi1EEESB_SB_EEENS1_32KernelTmaWarpSpecializedPingpongEEENS5_IJNSA_ILi64EEESF_NSA_ILi128EEEEEENS_6half_tENS5_IJlSB_lEEESI_SJ_NS4_8TiledMMAINS4_8MMA_AtomIJNS4_4SM904GMMA25MMA_64x64x16_F32F16F16_SSILNSN_5MajorE0ELSP_0ELNSN_7ScaleInE1ELSQ_1EEEEEENS4_6LayoutISC_NS5_IJNSA_ILi0EEESU_SU_EEEEENS5_IJNS4_10UnderscoreESX_SX_EEEEENS4_13SM90_TMA_LOADENS4_14ComposedLayoutINS4_7SwizzleILi3ELi4ELi3EEENS4_18smem_ptr_flag_bitsILi16EEENST_INS5_IJNSA_ILi8EEESF_EEENS5_IJSF_SB_EEEEEEEvNS4_8identityES10_S1A_vS1B_EENS_8epilogue10collective6detail29Sm90TmaWarpSpecializedAdapterINS1E_15DefaultEpilogueISI_SJ_SJ_NS1D_6thread17LinearCombinationISI_Li1EffLNS1I_9ScaleType4KindE0ELNS_15FloatRoundStyleE2ESI_EENS1_15EpilogueDefaultEEEEEvvEEEEvNT_6ParamsE --------------------------
	.section	.text._ZN7cutlass13device_kernelINS_4gemm6kernel13GemmUniversalIN4cute5tupleIJiiiiEEENS1_10collective13CollectiveMmaINS1_34MainloopSm90TmaGmmaWarpSpecializedILi2ENS5_IJNS4_1CILi1EEESB_SB_EEENS1_32KernelTmaWarpSpecializedPingpongEEENS5_IJNSA_ILi64EEESF_NSA_ILi128EEEEEENS_6half_tENS5_IJlSB_lEEESI_SJ_NS4_8TiledMMAINS4_8MMA_AtomIJNS4_4SM904GMMA25MMA_64x64x16_F32F16F16_SSILNSN_5MajorE0ELSP_0ELNSN_7ScaleInE1ELSQ_1EEEEEENS4_6LayoutISC_NS5_IJNSA_ILi0EEESU_SU_EEEEENS5_IJNS4_10UnderscoreESX_SX_EEEEENS4_13SM90_TMA_LOADENS4_14ComposedLayoutINS4_7SwizzleILi3ELi4ELi3EEENS4_18smem_ptr_flag_bitsILi16EEENST_INS5_IJNSA_ILi8EEESF_EEENS5_IJSF_SB_EEEEEEEvNS4_8identityES10_S1A_vS1B_EENS_8epilogue10collective6detail29Sm90TmaWarpSpecializedAdapterINS1E_15DefaultEpilogueISI_SJ_SJ_NS1D_6thread17LinearCombinationISI_Li1EffLNS1I_9ScaleType4KindE0ELNS_15FloatRoundStyleE2ESI_EENS1_15EpilogueDefaultEEEEEvvEEEEvNT_6ParamsE,"ax",@progbits
	.align	128
.text._ZN7cutlass13device_kernelINS_4gemm6kernel13GemmUniversalIN4cute5tupleIJiiiiEEENS1_10collective13CollectiveMmaINS1_34MainloopSm90TmaGmmaWarpSpecializedILi2ENS5_IJNS4_1CILi1EEESB_SB_EEENS1_32KernelTmaWarpSpecializedPingpongEEENS5_IJNSA_ILi64EEESF_NSA_ILi128EEEEEENS_6half_tENS5_IJlSB_lEEESI_SJ_NS4_8TiledMMAINS4_8MMA_AtomIJNS4_4SM904GMMA25MMA_64x64x16_F32F16F16_SSILNSN_5MajorE0ELSP_0ELNSN_7ScaleInE1ELSQ_1EEEEEENS4_6LayoutISC_NS5_IJNSA_ILi0EEESU_SU_EEEEENS5_IJNS4_10UnderscoreESX_SX_EEEEENS4_13SM90_TMA_LOADENS4_14ComposedLayoutINS4_7SwizzleILi3ELi4ELi3EEENS4_18smem_ptr_flag_bitsILi16EEENST_INS5_IJNSA_ILi8EEESF_EEENS5_IJSF_SB_EEEEEEEvNS4_8identityES10_S1A_vS1B_EENS_8epilogue10collective6detail29Sm90TmaWarpSpecializedAdapterINS1E_15DefaultEpilogueISI_SJ_SJ_NS1D_6thread17LinearCombinationISI_Li1EffLNS1I_9ScaleType4KindE0ELNS_15FloatRoundStyleE2ESI_EENS1_15EpilogueDefaultEEEEEvvEEEEvNT_6ParamsE:
        .type           _ZN7cutlass13device_kernelINS_4gemm6kernel13GemmUniversalIN4cute5tupleIJiiiiEEENS1_10collective13CollectiveMmaINS1_34MainloopSm90TmaGmmaWarpSpecializedILi2ENS5_IJNS4_1CILi1EEESB_SB_EEENS1_32KernelTmaWarpSpecializedPingpongEEENS5_IJNSA_ILi64EEESF_NSA_ILi128EEEEEENS_6half_tENS5_IJlSB_lEEESI_SJ_NS4_8TiledMMAINS4_8MMA_AtomIJNS4_4SM904GMMA25MMA_64x64x16_F32F16F16_SSILNSN_5MajorE0ELSP_0ELNSN_7ScaleInE1ELSQ_1EEEEEENS4_6LayoutISC_NS5_IJNSA_ILi0EEESU_SU_EEEEENS5_IJNS4_10UnderscoreESX_SX_EEEEENS4_13SM90_TMA_LOADENS4_14ComposedLayoutINS4_7SwizzleILi3ELi4ELi3EEENS4_18smem_ptr_flag_bitsILi16EEENST_INS5_IJNSA_ILi8EEESF_EEENS5_IJSF_SB_EEEEEEEvNS4_8identityES10_S1A_vS1B_EENS_8epilogue10collective6detail29Sm90TmaWarpSpecializedAdapterINS1E_15DefaultEpilogueISI_SJ_SJ_NS1D_6thread17LinearCombinationISI_Li1EffLNS1I_9ScaleType4KindE0ELNS_15FloatRoundStyleE2ESI_EENS1_15EpilogueDefaultEEEEEvvEEEEvNT_6ParamsE,@function
        .size           _ZN7cutlass13device_kernelINS_4gemm6kernel13GemmUniversalIN4cute5tupleIJiiiiEEENS1_10collective13CollectiveMmaINS1_34MainloopSm90TmaGmmaWarpSpecializedILi2ENS5_IJNS4_1CILi1EEESB_SB_EEENS1_32KernelTmaWarpSpecializedPingpongEEENS5_IJNSA_ILi64EEESF_NSA_ILi128EEEEEENS_6half_tENS5_IJlSB_lEEESI_SJ_NS4_8TiledMMAINS4_8MMA_AtomIJNS4_4SM904GMMA25MMA_64x64x16_F32F16F16_SSILNSN_5MajorE0ELSP_0ELNSN_7ScaleInE1ELSQ_1EEEEEENS4_6LayoutISC_NS5_IJNSA_ILi0EEESU_SU_EEEEENS5_IJNS4_10UnderscoreESX_SX_EEEEENS4_13SM90_TMA_LOADENS4_14ComposedLayoutINS4_7SwizzleILi3ELi4ELi3EEENS4_18smem_ptr_flag_bitsILi16EEENST_INS5_IJNSA_ILi8EEESF_EEENS5_IJSF_SB_EEEEEEEvNS4_8identityES10_S1A_vS1B_EENS_8epilogue10collective6detail29Sm90TmaWarpSpecializedAdapterINS1E_15DefaultEpilogueISI_SJ_SJ_NS1D_6thread17LinearCombinationISI_Li1EffLNS1I_9ScaleType4KindE0ELNS_15FloatRoundStyleE2ESI_EENS1_15EpilogueDefaultEEEEEvvEEEEvNT_6ParamsE,(.L_x_128 - _ZN7cutlass13device_kernelINS_4gemm6kernel13GemmUniversalIN4cute5tupleIJiiiiEEENS1_10collective13CollectiveMmaINS1_34MainloopSm90TmaGmmaWarpSpecializedILi2ENS5_IJNS4_1CILi1EEESB_SB_EEENS1_32KernelTmaWarpSpecializedPingpongEEENS5_IJNSA_ILi64EEESF_NSA_ILi128EEEEEENS_6half_tENS5_IJlSB_lEEESI_SJ_NS4_8TiledMMAINS4_8MMA_AtomIJNS4_4SM904GMMA25MMA_64x64x16_F32F16F16_SSILNSN_5MajorE0ELSP_0ELNSN_7ScaleInE1ELSQ_1EEEEEENS4_6LayoutISC_NS5_IJNSA_ILi0EEESU_SU_EEEEENS5_IJNS4_10UnderscoreESX_SX_EEEEENS4_13SM90_TMA_LOADENS4_14ComposedLayoutINS4_7SwizzleILi3ELi4ELi3EEENS4_18smem_ptr_flag_bitsILi16EEENST_INS5_IJNSA_ILi8EEESF_EEENS5_IJSF_SB_EEEEEEEvNS4_8identityES10_S1A_vS1B_EENS_8epilogue10collective6detail29Sm90TmaWarpSpecializedAdapterINS1E_15DefaultEpilogueISI_SJ_SJ_NS1D_6thread17LinearCombinationISI_Li1EffLNS1I_9ScaleType4KindE0ELNS_15FloatRoundStyleE2ESI_EENS1_15EpilogueDefaultEEEEEvvEEEEvNT_6ParamsE)
        .other          _ZN7cutlass13device_kernelINS_4gemm6kernel13GemmUniversalIN4cute5tupleIJiiiiEEENS1_10collective13CollectiveMmaINS1_34MainloopSm90TmaGmmaWarpSpecializedILi2ENS5_IJNS4_1CILi1EEESB_SB_EEENS1_32KernelTmaWarpSpecializedPingpongEEENS5_IJNSA_ILi64EEESF_NSA_ILi128EEEEEENS_6half_tENS5_IJlSB_lEEESI_SJ_NS4_8TiledMMAINS4_8MMA_AtomIJNS4_4SM904GMMA25MMA_64x64x16_F32F16F16_SSILNSN_5MajorE0ELSP_0ELNSN_7ScaleInE1ELSQ_1EEEEEENS4_6LayoutISC_NS5_IJNSA_ILi0EEESU_SU_EEEEENS5_IJNS4_10UnderscoreESX_SX_EEEEENS4_13SM90_TMA_LOADENS4_14ComposedLayoutINS4_7SwizzleILi3ELi4ELi3EEENS4_18smem_ptr_flag_bitsILi16EEENST_INS5_IJNSA_ILi8EEESF_EEENS5_IJSF_SB_EEEEEEEvNS4_8identityES10_S1A_vS1B_EENS_8epilogue10collective6detail29Sm90TmaWarpSpecializedAdapterINS1E_15DefaultEpilogueISI_SJ_SJ_NS1D_6thread17LinearCombinationISI_Li1EffLNS1I_9ScaleType4KindE0ELNS_15FloatRoundStyleE2ESI_EENS1_15EpilogueDefaultEEEEEvvEEEEvNT_6ParamsE,@"STO_CUDA_ENTRY STV_DEFAULT"
_ZN7cutlass13device_kernelINS_4gemm6kernel13GemmUniversalIN4cute5tupleIJiiiiEEENS1_10collective13CollectiveMmaINS1_34MainloopSm90TmaGmmaWarpSpecializedILi2ENS5_IJNS4_1CILi1EEESB_SB_EEENS1_32KernelTmaWarpSpecializedPingpongEEENS5_IJNSA_ILi64EEESF_NSA_ILi128EEEEEENS_6half_tENS5_IJlSB_lEEESI_SJ_NS4_8TiledMMAINS4_8MMA_AtomIJNS4_4SM904GMMA25MMA_64x64x16_F32F16F16_SSILNSN_5MajorE0ELSP_0ELNSN_7ScaleInE1ELSQ_1EEEEEENS4_6LayoutISC_NS5_IJNSA_ILi0EEESU_SU_EEEEENS5_IJNS4_10UnderscoreESX_SX_EEEEENS4_13SM90_TMA_LOADENS4_14ComposedLayoutINS4_7SwizzleILi3ELi4ELi3EEENS4_18smem_ptr_flag_bitsILi16EEENST_INS5_IJNSA_ILi8EEESF_EEENS5_IJSF_SB_EEEEEEEvNS4_8identityES10_S1A_vS1B_EENS_8epilogue10collective6detail29Sm90TmaWarpSpecializedAdapterINS1E_15DefaultEpilogueISI_SJ_SJ_NS1D_6thread17LinearCombinationISI_Li1EffLNS1I_9ScaleType4KindE0ELNS_15FloatRoundStyleE2ESI_EENS1_15EpilogueDefaultEEEEEvvEEEEvNT_6ParamsE:
[----:B------:R-:W0:Y:S01]  /*0000*/  LDC R1, c[0x0][0x28] ;  /* 0x00000a00ff017b82 */ /* 0x000e220000000800 */
[----:B------:R-:W1:Y:S01]  /*0010*/  S2R R4, SR_TID.X ;  /* 0x0000000000047919 */ /* 0x000e620000002100 */
[----:B------:R-:W-:Y:S01]  /*0020*/  ELECT P0, URZ, PT ;  /* 0x00000000003f782f */ /* 0x000fe20003800000 */
[----:B------:R-:W-:Y:S01]  /*0030*/  BSSY B0, `(.L_x_0) ;  /* 0x0000014000007945 */ /* 0x000fe20003800000 */
[----:B-1----:R-:W-:-:S05]  /*0040*/  SHF.R.U32.HI R0, RZ, 0x5, R4 ;  /* 0x00000005ff007819 */ /* 0x002fca0000011604 */
[----:B------:R-:W1:Y:S02]  /*0050*/  SHFL.IDX PT, R2, R0, RZ, 0x1f ;  /* 0x00001fff00027589 */ /* 0x000e6400000e0000 */
[----:B-1----:R-:W-:Y:S02]  /*0060*/  R2UR UR8, R2 ;  /* 0x00000000020872ca */ /* 0x002fe400000e0000 */
[----:B------:R-:W-:-:S05]  /*0070*/  SHF.R.U32.HI R2, RZ, 0x7, R4 ;  /* 0x00000007ff027819 */ /* 0x000fca0000011604 */
[----:B------:R1:W2:Y:S06]  /*0080*/  SHFL.IDX PT, R3, R2, RZ, 0x1f ;  /* 0x00001fff02037589 */ /* 0x0002ac00000e0000 */
[----:B------:R-:W-:Y:S02]  /*0090*/  USHF.R.S32.HI UR4, URZ, 0x1f, UR8 ;  /* 0x0000001f3f047899 */ /* 0x000fe40008011408 */
[----:B------:R-:W-:Y:S02]  /*00a0*/  ISETP.NE.OR P0, PT, RZ, UR8, !P0 ;  /* 0x00000008ff007c0c */ /* 0x000fe4000c705670 */
[----:B------:R-:W-:-:S04]  /*00b0*/  ULEA.HI UR4, UR4, UR8, URZ, 0x2 ;  /* 0x0000000804047291 */ /* 0x000fc8000f8f103f */
[----:B------:R-:W-:-:S04]  /*00c0*/  ULOP3.LUT UR4, UR4, 0xfffffffc, URZ, 0xc0, !UPT ;  /* 0xfffffffc04047892 */ /* 0x000fc8000f8ec03f */
[----:B------:R-:W-:-:S03]  /*00d0*/  UIADD3 UR8, UR8, -UR4, URZ ;  /* 0x8000000408087290 */ /* 0x000fc6000fffe03f */
[----:B01----:R-:W-:Y:S09]  /*00e0*/  @P0 BRA `(.L_x_1) ;  /* 0x0000000000200947 */ /* 0x003ff20003800000 */
[----:B------:R-:W-:Y:S02]  /*00f0*/  ULDC.64 UR4, c[0x0][0x198] ;  /* 0x0000660000047ab9 */ /* 0x000fe40000000a00 */
[----:B------:R-:W-:Y:S02]  /*0100*/  UIADD3 UR6, UP0, UR4, 0xf0, URZ ;  /* 0x000000f004067890 */ /* 0x000fe4000ff1e03f */
[----:B------:R-:W-:Y:S02]  /*0110*/  UIADD3 UR4, UP1, UR4, 0x1f0, URZ ;  /* 0x000001f004047890 */ /* 0x000fe4000ff3e03f */
[----:B------:R-:W-:Y:S02]  /*0120*/  UIADD3.X UR7, URZ, UR5, URZ, UP0, !UPT ;  /* 0x000000053f077290 */ /* 0x000fe400087fe43f */
[----:B------:R-:W-:-:S07]  /*0130*/  UIADD3.X UR5, URZ, UR5, URZ, UP1, !UPT ;  /* 0x000000053f057290 */ /* 0x000fce0008ffe43f */
[----:B------:R0:W-:Y:S02]  /*0140*/  UTMACCTL.PF [UR6] ;  /* 0x00000000060079b9 */ /* 0x0001e40008040000 */
[----:B------:R0:W-:Y:S02]  /*0150*/  UTMACCTL.PF [UR4] ;  /* 0x00000000040079b9 */ /* 0x0001e40008040000 */
[----:B0-----:R-:W-:Y:S01]  /*0160*/  NOP ;  /* 0x0000000000007918 */ /* 0x001fe20000000000 */
.L_x_1:
[----:B------:R-:W-:Y:S05]  /*0170*/  BSYNC B0 ;  /* 0x0000000000007941 */ /* 0x000fea0003800000 */
.L_x_0:
[----:B------:R-:W0:Y:S01]  /*0180*/  SHFL.IDX PT, R5, R0, RZ, 0x1f ;  /* 0x00001fff00057589 */ /* 0x000e2200000e0000 */
[----:B--2---:R-:W-:Y:S01]  /*0190*/  R2UR UR15, R3 ;  /* 0x00000000030f72ca */ /* 0x004fe200000e0000 */
[----:B------:R-:W-:-:S04]  /*01a0*/  UISETP.NE.AND UP0, UPT, UR8, 0x3, UPT ;  /* 0x000000030800788c */ /* 0x000fc8000bf05270 */
[----:B------:R-:W-:-:S08]  /*01b0*/  UISETP.EQ.OR UP0, UPT, UR8, URZ, !UP0 ;  /* 0x0000003f0800728c */ /* 0x000fd0000c702670 */
[----:B------:R-:W-:Y:S02]  /*01c0*/  UIADD3 UR18, UR15, -0x1, URZ ;  /* 0xffffffff0f127890 */ /* 0x000fe4000fffe03f */
[----:B------:R-:W-:Y:S02]  /*01d0*/  UISETP.EQ.AND UP0, UPT, UR15, URZ, UP0 ;  /* 0x0000003f0f00728c */ /* 0x000fe40008702270 */
[----:B------:R-:W-:Y:S02]  /*01e0*/  UISETP.GE.U32.AND UP1, UPT, UR18, 0x2, UPT ;  /* 0x000000021200788c */ /* 0x000fe4000bf26070 */
[----:B------:R-:W-:Y:S01]  /*01f0*/  USEL UR40, URZ, 0x1, !UP0 ;  /* 0x000000013f287887 */ /* 0x000fe2000c000000 */
[----:B0-----:R-:W-:-:S03]  /*0200*/  ISETP.NE.AND P0, PT, R5, RZ, PT ;  /* 0x000000ff0500720c */ /* 0x001fc60003f05270 */
[----:B------:R-:W-:-:S10]  /*0210*/  USEL UR40, UR40, 0x2, UP1 ;  /* 0x0000000228287887 */ /* 0x000fd40008800000 */
[----:B------:R-:W-:Y:S05]  /*0220*/  @P0 BRA `(.L_x_2) ;  /* 0x0000000000480947 */ /* 0x000fea0003800000 */
[----:B------:R-:W0:Y:S01]  /*0230*/  S2UR UR9, SR_CgaCtaId ;  /* 0x00000000000979c3 */ /* 0x000e220000008800 */
[----:B------:R-:W-:Y:S01]  /*0240*/  UMOV UR4, 0x400 ;  /* 0x0000040000047882 */ /* 0x000fe20000000000 */
[----:B------:R-:W-:Y:S01]  /*0250*/  UMOV UR5, 0x1 ;  /* 0x0000000100057882 */ /* 0x000fe20000000000 */
[----:B------:R-:W-:Y:S01]  /*0260*/  UMOV UR6, 0x80 ;  /* 0x0000008000067882 */ /* 0x000fe20000000000 */
[----:B------:R-:W-:Y:S01]  /*0270*/  ELECT P0, URZ, PT ;  /* 0x00000000003f782f */ /* 0x000fe20003800000 */
[----:B------:R-:W-:-:S04]  /*0280*/  UIADD3 UR6, -UR6, 0x100000, URZ ;  /* 0x0010000006067890 */ /* 0x000fc8000fffe13f */
[----:B------:R-:W-:Y:S02]  /*0290*/  USHF.L.U32 UR7, UR6, 0xb, URZ ;  /* 0x0000000b06077899 */ /* 0x000fe4000800063f */
[----:B------:R-:W-:Y:S02]  /*02a0*/  USHF.L.U32 UR6, UR6, 0x1, URZ ;  /* 0x0000000106067899 */ /* 0x000fe4000800063f */
[----:B0-----:R-:W-:Y:S02]  /*02b0*/  ULEA UR9, UR9, UR4, 0x18 ;  /* 0x0000000409097291 */ /* 0x001fe4000f8ec03f */
[----:B------:R-:W-:-:S04]  /*02c0*/  UIADD3 UR4, -UR5, 0x100000, URZ ;  /* 0x0010000005047890 */ /* 0x000fc8000fffe13f */
[----:B------:R-:W-:Y:S02]  /*02d0*/  USHF.L.U32 UR5, UR4, 0xb, URZ ;  /* 0x0000000b04057899 */ /* 0x000fe4000800063f */
[----:B------:R-:W-:Y:S01]  /*02e0*/  USHF.L.U32 UR4, UR4, 0x1, URZ ;  /* 0x0000000104047899 */ /* 0x000fe2000800063f */
[----:B------:R-:W0:Y:S11]  /*02f0*/  FENCE.VIEW.ASYNC.S ;  /* 0x00000000000073c6 */ /* 0x000e360000000000 */
[----:B0-----:R0:W1:Y:S01]  /*0300*/  SYNCS.EXCH.64 URZ, [UR9], UR4 ;  /* 0x00000004093f75b2 */ /* 0x0010620008000100 */
[----:B------:R0:W2:Y:S01]  /*0310*/  SYNCS.EXCH.64 URZ, [UR9+0x10], UR6 ;  /* 0x00001006093f75b2 */ /* 0x0000a20008000100 */
[----:B------:R0:W3:Y:S01]  /*0320*/  SYNCS.EXCH.64 URZ, [UR9+0x8], UR4 ;  /* 0x00000804093f75b2 */ /* 0x0000e20008000100 */
[----:B------:R0:W4:Y:S01]  /*0330*/  SYNCS.EXCH.64 URZ, [UR9+0x18], UR6 ;  /* 0x00001806093f75b2 */ /* 0x0001220008000100 */
[----:B------:R-:W-:Y:S01]  /*0340*/  NOP ;  /* 0x0000000000007918 */ /* 0x000fe20000000000 */
.L_x_2:
[----:B------:R-:W5:Y:S01]  /*0350*/  SHFL.IDX PT, R5, R0, RZ, 0x1f ;  /* 0x00001fff00057589 */ /* 0x000f6200000e0000 */
[----:B------:R-:W-:Y:S01]  /*0360*/  ELECT P0, URZ, PT ;  /* 0x00000000003f782f */ /* 0x000fe20003800000 */
[----:B------:R-:W-:Y:S01]  /*0370*/  NOP ;  /* 0x0000000000007918 */ /* 0x000fe20000000000 */
[----:B------:R-:W-:Y:S01]  /*0380*/  ELECT P1, URZ, PT ;  /* 0x00000000003f782f */ /* 0x000fe20003820000 */
[----:B------:R-:W1:Y:S01]  /*0390*/  SHFL.IDX PT, R3, R0, RZ, 0x1f ;  /* 0x00001fff00037589 */ /* 0x000e6200000e0000 */
[----:B0-----:R-:W-:Y:S01]  /*03a0*/  UMOV UR4, 0x20 ;  /* 0x0000002000047882 */ /* 0x001fe20000000000 */
[----:B------:R-:W-:Y:S01]  /*03b0*/  UMOV UR12, 0x80 ;  /* 0x00000080000c7882 */ /* 0x000fe20000000000 */
[----:B------:R-:W-:Y:S01]  /*03c0*/  NOP ;  /* 0x0000000000007918 */ /* 0x000fe20000000000 */
[----:B------:R0:W0:Y:S01]  /*03d0*/  SHFL.IDX PT, R63, R2, RZ, 0x1f ;  /* 0x00001fff023f7589 */ /* 0x00002200000e0000 */
[----:B------:R-:W-:Y:S01]  /*03e0*/  ULDC.64 UR56, c[0x0][0x208] ;  /* 0x0000820000387ab9 */ /* 0x000fe20000000a00 */
[----:B-----5:R-:W-:-:S02]  /*03f0*/  ISETP.NE.OR P0, PT, R5, RZ, !P0 ;  /* 0x000000ff0500720c */ /* 0x020fc40004705670 */
[----:B-1----:R-:W-:Y:S02]  /*0400*/  ISETP.NE.OR P1, PT, R3, RZ, !P1 ;  /* 0x000000ff0300720c */ /* 0x002fe40004f25670 */
[----:B------:R-:W-:-:S04]  /*0410*/  SHF.R.S32.HI R3, RZ, 0x1f, R4 ;  /* 0x0000001fff037819 */ /* 0x000fc80000011404 */
[----:B------:R-:W-:-:S05]  /*0420*/  LEA.HI R3, R3, R4, RZ, 0x7 ;  /* 0x0000000403037211 */ /* 0x000fca00078f38ff */
[----:B------:R-:W-:Y:S01]  /*0430*/  VOTEU.ALL UP0, P0 ;  /* 0x00000000003f7886 */ /* 0x000fe20000000000 */
[----:B------:R-:W-:Y:S01]  /*0440*/  LOP3.LUT R3, R3, 0xffffff80, RZ, 0xc0, !PT ;  /* 0xffffff8003037812 */ /* 0x000fe200078ec0ff */
[----:B------:R-:W-:-:S03]  /*0450*/  VOTEU.ALL UP1, P1 ;  /* 0x00000000003f7886 */ /* 0x000fc60000820000 */
[----:B------:R-:W1:Y:S01]  /*0460*/  @!UP0 S2UR UR7, SR_CgaCtaId ;  /* 0x00000000000789c3 */ /* 0x000e620000008800 */
[----:B------:R-:W-:Y:S01]  /*0470*/  @!UP0 UMOV UR6, 0x400 ;  /* 0x0000040000068882 */ /* 0x000fe20000000000 */
[----:B------:R-:W-:-:S04]  /*0480*/  @!UP0 UIADD3 UR4, -UR4, 0x100000, URZ ;  /* 0x0010000004048890 */ /* 0x000fc8000fffe13f */
[----:B------:R-:W-:Y:S02]  /*0490*/  @!UP0 USHF.L.U32 UR5, UR4, 0xb, URZ ;  /* 0x0000000b04058899 */ /* 0x000fe4000800063f */
[----:B------:R-:W-:Y:S01]  /*04a0*/  @!UP0 USHF.L.U32 UR4, UR4, 0x1, URZ ;  /* 0x0000000104048899 */ /* 0x000fe2000800063f */
[----:B------:R-:W-:Y:S01]  /*04b0*/  IMAD.IADD R3, R4, 0x1, -R3 ;  /* 0x0000000104037824 */ /* 0x000fe200078e0a03 */
[----:B------:R-:W-:Y:S01]  /*04c0*/  @!UP1 UMOV UR10, 0x400 ;  /* 0x00000400000a9882 */ /* 0x000fe20000000000 */
[----:B------:R-:W-:Y:S01]  /*04d0*/  VOTEU.ALL UP2, P1 ;  /* 0x00000000003f7886 */ /* 0x000fe20000840000 */
[----:B------:R-:W-:Y:S01]  /*04e0*/  VOTEU.ALL UP3, P1 ;  /* 0x00000000003f7886 */ /* 0x000fe20000860000 */
[----:B------:R-:W-:Y:S01]  /*04f0*/  VOTEU.ALL UP4, P1 ;  /* 0x00000000003f7886 */ /* 0x000fe20000880000 */
[----:B------:R-:W5:Y:S01]  /*0500*/  @!UP1 S2UR UR11, SR_CgaCtaId ;  /* 0x00000000000b99c3 */ /* 0x000f620000008800 */
[----:B------:R-:W-:Y:S01]  /*0510*/  VOTEU.ALL UP5, P1 ;  /* 0x00000000003f7886 */ /* 0x000fe200008a0000 */
[----:B------:R-:W-:Y:S01]  /*0520*/  ISETP.NE.AND P1, PT, RZ, UR15, PT ;  /* 0x0000000fff007c0c */ /* 0x000fe2000bf25270 */
[----:B-1----:R-:W-:-:S02]  /*0530*/  @!UP0 ULEA UR9, UR7, UR6, 0x18 ;  /* 0x0000000607098291 */ /* 0x002fc4000f8ec03f */
[----:B------:R-:W-:-:S04]  /*0540*/  @!UP1 UIADD3 UR6, -UR12, 0x100000, URZ ;  /* 0x001000000c069890 */ /* 0x000fc8000fffe13f */
[----:B------:R-:W-:Y:S02]  /*0550*/  @!UP1 USHF.L.U32 UR7, UR6, 0xb, URZ ;  /* 0x0000000b06079899 */ /* 0x000fe4000800063f */
[----:B------:R-:W-:Y:S01]  /*0560*/  @!UP1 USHF.L.U32 UR6, UR6, 0x1, URZ ;  /* 0x0000000106069899 */ /* 0x000fe2000800063f */
[----:B------:R-:W-:Y:S01]  /*0570*/  VOTEU.ALL UP0, P0 ;  /* 0x00000000003f7886 */ /* 0x000fe20000000000 */
[----:B-----5:R-:W-:Y:S01]  /*0580*/  @!UP1 ULEA UR10, UR11, UR10, 0x18 ;  /* 0x0000000a0b0a9291 */ /* 0x020fe2000f8ec03f */
[----:B------:R-:W-:Y:S01]  /*0590*/  VOTEU.ALL UP1, P0 ;  /* 0x00000000003f7886 */ /* 0x000fe20000020000 */
[----:B------:R-:W1:Y:S02]  /*05a0*/  FENCE.VIEW.ASYNC.S ;  /* 0x00000000000073c6 */ /* 0x000e640000000000 */
[----:B-1----:R-:W2:Y:S02]  /*05b0*/  @!UP0 SYNCS.EXCH.64 URZ, [UR9+0x50], UR4 ;  /* 0x00005004093f85b2 */ /* 0x002ea40008000100 */
[----:B------:R1:W2:Y:S01]  /*05c0*/  @!UP1 SYNCS.EXCH.64 URZ, [UR9+0x58], UR4 ;  /* 0x00005804093f95b2 */ /* 0x0002a20008000100 */
[----:B------:R-:W-:Y:S01]  /*05d0*/  NOP ;  /* 0x0000000000007918 */ /* 0x000fe20000000000 */
[----:B-1----:R-:W-:-:S02]  /*05e0*/  ULDC.64 UR4, c[0x0][0x598] ;  /* 0x0001660000047ab9 */ /* 0x002fc40000000a00 */
[----:B------:R-:W-:Y:S02]  /*05f0*/  ISETP.NE.U32.AND P0, PT, RZ, UR4, PT ;  /* 0x00000004ff007c0c */ /* 0x000fe4000bf05070 */
[----:B------:R1:W2:Y:S02]  /*0600*/  @!UP2 SYNCS.EXCH.64 URZ, [UR10+0x30], UR6 ;  /* 0x000030060a3fa5b2 */ /* 0x0002a40008000100 */
[----:B------:R-:W-:Y:S01]  /*0610*/  ISETP.NE.AND.EX P0, PT, RZ, UR5, PT, P0 ;  /* 0x00000005ff007c0c */ /* 0x000fe2000bf05300 */
[----:B------:R1:W2:Y:S01]  /*0620*/  @!UP3 SYNCS.EXCH.64 URZ, [UR10+0x38], UR6 ;  /* 0x000038060a3fb5b2 */ /* 0x0002a20008000100 */
[----:B------:R1:W2:Y:S01]  /*0630*/  @!UP4 SYNCS.EXCH.64 URZ, [UR10+0x40], UR6 ;  /* 0x000040060a3fc5b2 */ /* 0x0002a20008000100 */
[----:B------:R1:W2:Y:S01]  /*0640*/  @!UP5 SYNCS.EXCH.64 URZ, [UR10+0x48], UR6 ;  /* 0x000048060a3fd5b2 */ /* 0x0002a20008000100 */
[----:B------:R-:W-:Y:S01]  /*0650*/  NOP ;  /* 0x0000000000007918 */ /* 0x000fe20000000000 */
[----:B--234-:R-:W-:Y:S08]  /*0660*/  BAR.SYNC.DEFER_BLOCKING 0x0 ;  /* 0x0000000000007b1d */ /* 0x01cff00000010000 */
[----:B01----:R-:W-:Y:S05]  /*0670*/  @!P0 BRA `(.L_x_3) ;  /* 0x00000000001c8947 */ /* 0x003fea0003800000 */
[----:B------:R-:W0:Y:S02]  /*0680*/  LDC.64 R6, c[0x0][0x598] ;  /* 0x00016600ff067b82 */ /* 0x000e240000000a00 */
[----:B0-----:R-:W2:Y:S02]  /*0690*/  LDG.E.64 R6, desc[UR56][R6.64] ;  /* 0x0000003806067981 */ /* 0x001ea4000c1e1b00 */
[----:B--2---:R-:W-:-:S04]  /*06a0*/  ISETP.NE.U32.AND P0, PT, R6, RZ, PT ;  /* 0x000000ff0600720c */ /* 0x004fc80003f05070 */
[----:B------:R-:W-:-:S13]  /*06b0*/  ISETP.NE.AND.EX P0, PT, R7, RZ, PT, P0 ;  /* 0x000000ff0700720c */ /* 0x000fda0003f05300 */
[----:B------:R-:W-:Y:S05]  /*06c0*/  @!P0 BRA `(.L_x_3) ;  /* 0x0000000000088947 */ /* 0x000fea0003800000 */
[----:B------:R1:W5:Y:S01]  /*06d0*/  LD.E R22, desc[UR56][R6.64] ;  /* 0x0000003806167980 */ /* 0x000362000c101900 */
[----:B------:R-:W-:Y:S05]  /*06e0*/  BRA `(.L_x_4) ;  /* 0x0000000000247947 */ /* 0x000fea0003800000 */
.L_x_3:
[----:B------:R-:W-:Y:S02]  /*06f0*/  ULDC.64 UR4, c[0x0][0x588] ;  /* 0x0001620000047ab9 */ /* 0x000fe40000000a00 */
[----:B------:R-:W-:-:S04]  /*0700*/  ISETP.NE.U32.AND P0, PT, RZ, UR4, PT ;  /* 0x00000004ff007c0c */ /* 0x000fc8000bf05070 */
[----:B------:R-:W-:-:S13]  /*0710*/  ISETP.NE.AND.EX P0, PT, RZ, UR5, PT, P0 ;  /* 0x00000005ff007c0c */ /* 0x000fda000bf05300 */
[----:B------:R-:W-:Y:S05]  /*0720*/  @!P0 BRA `(.L_x_5) ;  /* 0x00000000000c8947 */ /* 0x000fea0003800000 */
[----:B------:R-:W0:Y:S02]  /*0730*/  LDC.64 R22, c[0x0][0x588] ;  /* 0x00016200ff167b82 */ /* 0x000e240000000a00 */
[----:B0-----:R0:W5:Y:S01]  /*0740*/  LDG.E R22, desc[UR56][R22.64] ;  /* 0x0000003816167981 */ /* 0x001162000c1e1900 */
[----:B------:R-:W-:Y:S05]  /*0750*/  BRA `(.L_x_4) ;  /* 0x0000000000087947 */ /* 0x000fea0003800000 */
.L_x_5:
[----:B------:R-:W-:Y:S02]  /*0760*/  ULDC UR4, c[0x0][0x580] ;  /* 0x0001600000047ab9 */ /* 0x000fe40000000800 */
[----:B------:R-:W-:-:S07]  /*0770*/  IMAD.U32 R22, RZ, RZ, UR4 ;  /* 0x00000004ff167e24 */ /* 0x000fce000f8e00ff */
.L_x_4:
[----:B------:R-:W-:Y:S02]  /*0780*/  ULDC.64 UR4, c[0x0][0x5a0] ;  /* 0x0001680000047ab9 */ /* 0x000fe40000000a00 */
[----:B------:R-:W-:-:S04]  /*0790*/  ISETP.NE.U32.AND P0, PT, RZ, UR4, PT ;  /* 0x00000004ff007c0c */ /* 0x000fc8000bf05070 */
[----:B------:R-:W-:-:S13]  /*07a0*/  ISETP.NE.AND.EX P0, PT, RZ, UR5, PT, P0 ;  /* 0x00000005ff007c0c */ /* 0x000fda000bf05300 */
[----:B------:R-:W-:Y:S05]  /*07b0*/  @!P0 BRA `(.L_x_6) ;  /* 0x00000000001c8947 */ /* 0x000fea0003800000 */
[----:B-1----:R-:W1:Y:S02]  /*07c0*/  LDC.64 R6, c[0x0][0x5a0] ;  /* 0x00016800ff067b82 */ /* 0x002e640000000a00 */
[----:B-1----:R-:W2:Y:S02]  /*07d0*/  LDG.E.64 R6, desc[UR56][R6.64] ;  /* 0x0000003806067981 */ /* 0x002ea4000c1e1b00 */
[----:B--2---:R-:W-:-:S04]  /*07e0*/  ISETP.NE.U32.AND P0, PT, R6, RZ, PT ;  /* 0x000000ff0600720c */ /* 0x004fc80003f05070 */
[----:B------:R-:W-:-:S13]  /*07f0*/  ISETP.NE.AND.EX P0, PT, R7, RZ, PT, P0 ;  /* 0x000000ff0700720c */ /* 0x000fda0003f05300 */
[----:B------:R-:W-:Y:S05]  /*0800*/  @!P0 BRA `(.L_x_6) ;  /* 0x0000000000088947 */ /* 0x000fea0003800000 */
[----:B0-----:R2:W5:Y:S01]  /*0810*/  LD.E R23, desc[UR56][R6.64] ;  /* 0x0000003806177980 */ /* 0x001562000c101900 */
[----:B------:R-:W-:Y:S05]  /*0820*/  BRA `(.L_x_7) ;  /* 0x0000000000247947 */ /* 0x000fea0003800000 */
.L_x_6:
[----:B------:R-:W-:Y:S02]  /*0830*/  ULDC.64 UR4, c[0x0][0x590] ;  /* 0x0001640000047ab9 */ /* 0x000fe40000000a00 */
[----:B------:R-:W-:-:S04]  /*0840*/  ISETP.NE.U32.AND P0, PT, RZ, UR4, PT ;  /* 0x00000004ff007c0c */ /* 0x000fc8000bf05070 */
[----:B------:R-:W-:-:S13]  /*0850*/  ISETP.NE.AND.EX P0, PT, RZ, UR5, PT, P0 ;  /* 0x00000005ff007c0c */ /* 0x000fda000bf05300 */
[----:B------:R-:W-:Y:S05]  /*0860*/  @!P0 BRA `(.L_x_8) ;  /* 0x00000000000c8947 */ /* 0x000fea0003800000 */
[----:B-1----:R-:W0:Y:S02]  /*0870*/  LDC.64 R6, c[0x0][0x590] ;  /* 0x00016400ff067b82 */ /* 0x002e240000000a00 */
[----:B0-----:R0:W5:Y:S01]  /*0880*/  LDG.E R23, desc[UR56][R6.64] ;  /* 0x0000003806177981 */ /* 0x001162000c1e1900 */
[----:B------:R-:W-:Y:S05]  /*0890*/  BRA `(.L_x_7) ;  /* 0x0000000000087947 */ /* 0x000fea0003800000 */
.L_x_8:
[----:B------:R-:W-:Y:S02]  /*08a0*/  ULDC UR4, c[0x0][0x584] ;  /* 0x0001610000047ab9 */ /* 0x000fe40000000800 */
[----:B0-----:R-:W-:-:S07]  /*08b0*/  IMAD.U32 R23, RZ, RZ, UR4 ;  /* 0x00000004ff177e24 */ /* 0x001fce000f8e00ff */
.L_x_7:
[----:B------:R-:W3:Y:S01]  /*08c0*/  S2UR UR10, SR_CTAID.Y ;  /* 0x00000000000a79c3 */ /* 0x000ee20000002600 */
[----:B------:R-:W-:Y:S01]  /*08d0*/  ULDC UR5, c[0x0][0x65c] ;  /* 0x0001970000057ab9 */ /* 0x000fe20000000800 */
[----:B------:R-:W-:Y:S01]  /*08e0*/  UISETP.NE.AND UP0, UPT, UR15, 0x2, UPT ;  /* 0x000000020f00788c */ /* 0x000fe2000bf05270 */
[----:B------:R-:W-:Y:S01]  /*08f0*/  IMAD.MOV.U32 R18, RZ, RZ, -0x1 ;  /* 0xffffffffff127424 */ /* 0x000fe200078e00ff */
[----:B------:R-:W-:Y:S01]  /*0900*/  UISETP.NE.AND UP2, UPT, UR5, 0x1, UPT ;  /* 0x000000010500788c */ /* 0x000fe2000bf45270 */
[----:B------:R-:W-:Y:S02]  /*0910*/  IMAD.MOV.U32 R2, RZ, RZ, -0x1 ;  /* 0xffffffffff027424 */ /* 0x000fe400078e00ff */
[----:B------:R-:W-:Y:S01]  /*0920*/  IMAD.MOV.U32 R19, RZ, RZ, -0x1 ;  /* 0xffffffffff137424 */ /* 0x000fe200078e00ff */
[----:B------:R-:W4:Y:S01]  /*0930*/  S2UR UR4, SR_CTAID.X ;  /* 0x00000000000479c3 */ /* 0x000f220000002500 */
[----:B------:R-:W-:-:S06]  /*0940*/  UP2UR UR38, UPR, URZ, 0x4 ;  /* 0x000000043f267883 */ /* 0x000fcc0008000000 */
[----:B------:R-:W-:Y:S01]  /*0950*/  @UP2 ULDC UR12, c[0x0][0x10] ;  /* 0x00000400000c2ab9 */ /* 0x000fe20000000800 */
[----:B------:R-:W-:Y:S01]  /*0960*/  @UP2 UMOV UR7, URZ ;  /* 0x0000003f00072c82 */ /* 0x000fe20008000000 */
[----:B------:R-:W-:Y:S01]  /*0970*/  @UP2 UMOV UR5, URZ ;  /* 0x0000003f00052c82 */ /* 0x000fe20008000000 */
[----:B012---:R-:W0:Y:S01]  /*0980*/  LDC.64 R6, c[0x0][0x650] ;  /* 0x00019400ff067b82 */ /* 0x007e220000000a00 */
[----:B---3--:R-:W-:Y:S02]  /*0990*/  @UP2 UMOV UR9, UR10 ;  /* 0x0000000a00092c82 */ /* 0x008fe40008000000 */
[----:B------:R-:W-:Y:S01]  /*09a0*/  @UP2 UMOV UR6, UR9 ;  /* 0x0000000900062c82 */ /* 0x000fe20008000000 */
[----:B------:R-:W-:Y:S01]  /*09b0*/  @!UP2 UMOV UR9, UR10 ;  /* 0x0000000a0009ac82 */ /* 0x000fe20008000000 */
[----:B----4-:R-:W-:-:S03]  /*09c0*/  @UP2 UIMAD.WIDE.U32 UR12, UR4, UR12, UR6 ;  /* 0x0000000c040c22a5 */ /* 0x010fc6000f8e0006 */
[----:B------:R-:W-:Y:S01]  /*09d0*/  @!UP2 ULDC UR6, c[0x0][0xc] ;  /* 0x000003000006aab9 */ /* 0x000fe20000000800 */
[----:B------:R-:W-:Y:S01]  /*09e0*/  @UP2 UIADD3 UR14, UR13, UR5, URZ ;  /* 0x000000050d0e2290 */ /* 0x000fe2000fffe03f */
[----:B------:R-:W-:Y:S02]  /*09f0*/  ULDC UR10, c[0x0][0xc] ;  /* 0x00000300000a7ab9 */ /* 0x000fe40000000800 */
[----:B------:R-:W-:Y:S01]  /*0a00*/  UMOV UR5, URZ ;  /* 0x0000003f00057c82 */ /* 0x000fe20008000000 */
[----:B------:R-:W-:Y:S01]  /*0a10*/  ULDC UR11, c[0x0][0x10] ;  /* 0x00000400000b7ab9 */ /* 0x000fe20000000800 */
[----:B------:R-:W-:Y:S02]  /*0a20*/  @!UP2 UIMAD.WIDE.U32 UR6, UR6, UR9, UR4 ;  /* 0x000000090606a2a5 */ /* 0x000fe4000f8e0004 */
[----:B------:R-:W-:Y:S01]  /*0a30*/  UIMAD.WIDE.U32 UR10, UR10, UR11, URZ ;  /* 0x0000000b0a0a72a5 */ /* 0x000fe2000f8e003f */
[----:B------:R-:W-:-:S03]  /*0a40*/  ULDC UR13, c[0x0][0x14] ;  /* 0x00000500000d7ab9 */ /* 0x000fc60000000800 */
[----:B------:R-:W-:Y:S02]  /*0a50*/  UIMAD.WIDE.U32 UR54, UR10, UR13, URZ ;  /* 0x0000000d0a3672a5 */ /* 0x000fe4000f8e003f */
[----:B------:R-:W-:Y:S01]  /*0a60*/  UIMAD UR39, UR11, UR13, URZ ;  /* 0x0000000d0b2772a4 */ /* 0x000fe2000f8e023f */
[----:B------:R-:W-:Y:S01]  /*0a70*/  @!UP2 UMOV UR12, UR6 ;  /* 0x00000006000cac82 */ /* 0x000fe20008000000 */
[----:B------:R-:W-:Y:S02]  /*0a80*/  @!UP2 UMOV UR14, UR7 ;  /* 0x00000007000eac82 */ /* 0x000fe40008000000 */
[----:B------:R-:W-:Y:S02]  /*0a90*/  UIADD3 UR39, UR55, UR39, URZ ;  /* 0x0000002737277290 */ /* 0x000fe4000fffe03f */
[----:B------:R-:W-:-:S04]  /*0aa0*/  UIADD3 UR6, UP1, UR12, UR54, URZ ;  /* 0x000000360c067290 */ /* 0x000fc8000ff3e03f */
[----:B------:R-:W-:Y:S02]  /*0ab0*/  UIADD3.X UR7, UR14, UR39, URZ, UP1, !UPT ;  /* 0x000000270e077290 */ /* 0x000fe40008ffe43f */
[----:B------:R-:W-:Y:S02]  /*0ac0*/  USEL UR6, UR6, UR12, !UP0 ;  /* 0x0000000c06067287 */ /* 0x000fe4000c000000 */
[----:B------:R-:W-:-:S04]  /*0ad0*/  USEL UR7, UR7, UR14, !UP0 ;  /* 0x0000000e07077287 */ /* 0x000fc8000c000000 */
[----:B0-----:R-:W-:Y:S01]  /*0ae0*/  ISETP.LE.U32.AND P0, PT, R6, UR6, PT ;  /* 0x0000000606007c0c */ /* 0x001fe2000bf03070 */
[----:B------:R-:W-:Y:S02]  /*0af0*/  IMAD.U32 R16, RZ, RZ, UR6 ;  /* 0x00000006ff107e24 */ /* 0x000fe4000f8e00ff */
[----:B------:R-:W-:Y:S02]  /*0b00*/  IMAD.U32 R0, RZ, RZ, UR7 ;  /* 0x00000007ff007e24 */ /* 0x000fe4000f8e00ff */
[----:B------:R-:W-:-:S03]  /*0b10*/  IMAD.U32 R17, RZ, RZ, UR7 ;  /* 0x00000007ff117e24 */ /* 0x000fc6000f8e00ff */
[----:B------:R-:W-:Y:S02]  /*0b20*/  ISETP.GE.U32.AND.EX P0, PT, R0, R7, PT, P0 ;  /* 0x000000070000720c */ /* 0x000fe40003f06100 */
[----:B------:R-:W-:-:S11]  /*0b30*/  PRMT R0, RZ, 0x7610, R0 ;  /* 0x00007610ff007816 */ /* 0x000fd60000000000 */
[----:B------:R-:W-:Y:S05]  /*0b40*/  @P0 BRA `(.L_x_9) ;  /* 0x00000004008c0947 */ /* 0x000fea0003800000 */
[----:B------:R-:W-:Y:S01]  /*0b50*/  I2FP.F32.U32 R0, UR4 ;  /* 0x0000000400007c45 */ /* 0x000fe20008201000 */
[----:B------:R-:W-:Y:S01]  /*0b60*/  ULDC.64 UR16, c[0x0][0x628] ;  /* 0x00018a0000107ab9 */ /* 0x000fe20000000a00 */
[----:B------:R-:W-:Y:S01]  /*0b70*/  ULDC UR6, c[0x0][0x150] ;  /* 0x0000540000067ab9 */ /* 0x000fe20000000800 */
[----:B------:R-:W-:Y:S01]  /*0b80*/  ISETP.NE.U32.AND P0, PT, RZ, UR16, PT ;  /* 0x00000010ff007c0c */ /* 0x000fe2000bf05070 */
[----:B------:R-:W-:Y:S01]  /*0b90*/  ULDC UR15, c[0x0][0x630] ;  /* 0x00018c00000f7ab9 */ /* 0x000fe20000000800 */
[----:B------:R-:W-:Y:S01]  /*0ba0*/  FMUL R0, R0, UR6 ;  /* 0x0000000600007c20 */ /* 0x000fe20008400000 */
[----:B------:R-:W-:Y:S01]  /*0bb0*/  R2UR UR19, R16 ;  /* 0x00000000101372ca */ /* 0x000fe200000e0000 */
[----:B------:R-:W-:Y:S01]  /*0bc0*/  ULDC UR21, c[0x0][0x154] ;  /* 0x0000550000157ab9 */ /* 0x000fe20000000800 */
[----:B------:R-:W-:Y:S01]  /*0bd0*/  ISETP.NE.AND.EX P0, PT, RZ, UR17, PT, P0 ;  /* 0x00000011ff007c0c */ /* 0x000fe2000bf05300 */
[----:B------:R0:W1:Y:S01]  /*0be0*/  F2I.U32.TRUNC.NTZ R2, R0 ;  /* 0x0000000000027305 */ /* 0x000062000020f000 */
[----:B------:R-:W-:-:S02]  /*0bf0*/  R2UR UR20, R17 ;  /* 0x00000000111472ca */ /* 0x000fc400000e0000 */
[----:B------:R-:W-:Y:S02]  /*0c00*/  R2UR UR6, R16 ;  /* 0x00000000100672ca */ /* 0x000fe400000e0000 */
[----:B------:R-:W-:-:S07]  /*0c10*/  R2UR UR7, R17 ;  /* 0x00000000110772ca */ /* 0x000fce00000e0000 */
[----:B0-----:R-:W-:Y:S08]  /*0c20*/  @!P0 BRA `(.L_x_10) ;  /* 0x0000000000308947 */ /* 0x001ff00003800000 */
[----:B------:R-:W-:Y:S01]  /*0c30*/  R2UR UR6, R16 ;  /* 0x00000000100672ca */ /* 0x000fe200000e0000 */
[----:B------:R-:W-:Y:S01]  /*0c40*/  ULDC UR12, c[0x0][0x634] ;  /* 0x00018d00000c7ab9 */ /* 0x000fe20000000800 */
[----:B------:R-:W-:-:S11]  /*0c50*/  R2UR UR14, R17 ;  /* 0x00000000110e72ca */ /* 0x000fd600000e0000 */
[----:B------:R-:W-:-:S04]  /*0c60*/  UIADD3 UR12, UP1, UR6, UR12, URZ ;  /* 0x0000000c060c7290 */ /* 0x000fc8000ff3e03f */
[----:B------:R-:W-:-:S04]  /*0c70*/  UIADD3.X UR14, URZ, UR14, URZ, UP1, !UPT ;  /* 0x0000000e3f0e7290 */ /* 0x000fc80008ffe43f */
[----:B------:R-:W-:-:S04]  /*0c80*/  UIMAD.WIDE.U32 UR6, UR14, UR16, URZ ;  /* 0x000000100e0672a5 */ /* 0x000fc8000f8e003f */
[----:B------:R-:W-:Y:S02]  /*0c90*/  UIMAD.WIDE.U32 UR10, UP1, UR12, UR17, UR6 ;  /* 0x000000110c0a72a5 */ /* 0x000fe4000f820006 */
[----:B------:R-:W-:Y:S02]  /*0ca0*/  UIMAD.WIDE.U32 UR6, UR12, UR16, URZ ;  /* 0x000000100c0672a5 */ /* 0x000fe4000f8e003f */
[----:B------:R-:W-:Y:S02]  /*0cb0*/  UIADD3.X UR13, URZ, URZ, URZ, UP1, !UPT ;  /* 0x0000003f3f0d7290 */ /* 0x000fe40008ffe43f */
[----:B------:R-:W-:Y:S01]  /*0cc0*/  UIADD3 URZ, UP1, UR7, UR10, URZ ;  /* 0x0000000a073f7290 */ /* 0x000fe2000ff3e03f */
[----:B------:R-:W-:-:S03]  /*0cd0*/  UMOV UR12, UR11 ;  /* 0x0000000b000c7c82 */ /* 0x000fc60008000000 */
[----:B------:R-:W-:-:S12]  /*0ce0*/  UIMAD.WIDE.U32.X UR6, UR14, UR17, UR12, UP1 ;  /* 0x000000110e0672a5 */ /* 0x000fd800088e040c */
.L_x_10:
[----:B------:R-:W-:Y:S01]  /*0cf0*/  USHF.R.U64 UR5, UR6, UR15, UR7 ;  /* 0x0000000f06057299 */ /* 0x000fe20008001207 */
[----:B------:R-:W-:Y:S01]  /*0d00*/  I2FP.F32.U32 R0, UR9 ;  /* 0x0000000900007c45 */ /* 0x000fe20008201000 */
[----:B------:R-:W-:Y:S01]  /*0d10*/  USHF.R.U32.HI UR6, URZ, UR15, UR7 ;  /* 0x0000000f3f067299 */ /* 0x000fe20008011607 */
[----:B-1----:R-:W-:Y:S01]  /*0d20*/  R2UR UR14, R2 ;  /* 0x00000000020e72ca */ /* 0x002fe200000e0000 */
[----:B------:R-:W-:Y:S02]  /*0d30*/  UIADD3 UR17, UP1, URZ, -UR5, URZ ;  /* 0x800000053f117290 */ /* 0x000fe4000ff3e03f */
[----:B------:R-:W-:Y:S01]  /*0d40*/  FMUL R0, R0, UR21 ;  /* 0x0000001500007c20 */ /* 0x000fe20008400000 */
[----:B------:R-:W-:Y:S01]  /*0d50*/  ULDC.64 UR10, c[0x0][0x620] ;  /* 0x00018800000a7ab9 */ /* 0x000fe20000000a00 */
[----:B------:R-:W-:Y:S01]  /*0d60*/  UIADD3.X UR6, URZ, ~UR6, URZ, UP1, !UPT ;  /* 0x800000063f067290 */ /* 0x000fe20008ffe43f */
[----:B------:R-:W-:Y:S01]  /*0d70*/  UMOV UR12, UR19 ;  /* 0x00000013000c7c82 */ /* 0x000fe20008000000 */
[----:B------:R-:W-:-:S02]  /*0d80*/  UMOV UR13, UR20 ;  /* 0x00000014000d7c82 */ /* 0x000fc40008000000 */
[----:B------:R-:W-:Y:S01]  /*0d90*/  UIMAD UR6, UR6, UR10, URZ ;  /* 0x0000000a060672a4 */ /* 0x000fe2000f8e023f */
[----:B------:R-:W0:Y:S01]  /*0da0*/  F2I.U32.TRUNC.NTZ R0, R0 ;  /* 0x0000000000007305 */ /* 0x000e22000020f000 */
[----:B------:R-:W-:Y:S02]  /*0db0*/  UIMAD.WIDE.U32 UR12, UR17, UR10, UR12 ;  /* 0x0000000a110c72a5 */ /* 0x000fe4000f8e000c */
[----:B------:R-:W-:Y:S01]  /*0dc0*/  UIMAD UR17, UR17, UR11, UR6 ;  /* 0x0000000b111172a4 */ /* 0x000fe2000f8e0206 */
[----:B------:R-:W-:Y:S01]  /*0dd0*/  ULDC UR24, c[0x0][0x658] ;  /* 0x0001960000187ab9 */ /* 0x000fe20000000800 */
[----:B------:R-:W-:Y:S02]  /*0de0*/  UMOV UR22, 0xffffffff ;  /* 0xffffffff00167882 */ /* 0x000fe40000000000 */
[----:B------:R-:W-:Y:S01]  /*0df0*/  UIADD3 UR17, UR13, UR17, URZ ;  /* 0x000000110d117290 */ /* 0x000fe2000fffe03f */
[----:B------:R-:W-:Y:S01]  /*0e00*/  ULDC UR19, c[0x0][0x618] ;  /* 0x0001860000137ab9 */ /* 0x000fe20000000800 */
[----:B------:R-:W-:Y:S01]  /*0e10*/  ULDC.64 UR6, c[0x0][0x640] ;  /* 0x0001900000067ab9 */ /* 0x000fe20000000a00 */
[----:B------:R-:W-:Y:S01]  /*0e20*/  USHF.L.U32 UR13, UR22, UR24, URZ ;  /* 0x00000018160d7299 */ /* 0x000fe2000800063f */
[----:B------:R-:W-:Y:S01]  /*0e30*/  ISETP.NE.U32.AND P0, PT, RZ, UR6, PT ;  /* 0x00000006ff007c0c */ /* 0x000fe2000bf05070 */
[----:B------:R-:W-:-:S02]  /*0e40*/  USHF.R.U64 UR22, UR12, UR19, UR17 ;  /* 0x000000130c167299 */ /* 0x000fc40008001211 */
[----:B------:R-:W-:Y:S01]  /*0e50*/  USHF.R.U32.HI UR12, URZ, UR19, UR17 ;  /* 0x000000133f0c7299 */ /* 0x000fe20008011611 */
[----:B0-----:R-:W-:Y:S01]  /*0e60*/  R2UR UR16, R0 ;  /* 0x00000000001072ca */ /* 0x001fe200000e0000 */
[----:B------:R-:W-:Y:S01]  /*0e70*/  ULDC UR21, c[0x0][0x608] ;  /* 0x0001820000157ab9 */ /* 0x000fe20000000800 */
[----:B------:R-:W-:Y:S01]  /*0e80*/  ISETP.NE.AND.EX P0, PT, RZ, UR7, PT, P0 ;  /* 0x00000007ff007c0c */ /* 0x000fe2000bf05300 */
[----:B------:R-:W-:Y:S02]  /*0e90*/  USHF.R.U64 UR26, UR22, UR21, UR12 ;  /* 0x00000015161a7299 */ /* 0x000fe4000800120c */
[----:B------:R-:W-:Y:S01]  /*0ea0*/  USHF.R.U32.HI UR12, URZ, UR21, UR12 ;  /* 0x000000153f0c7299 */ /* 0x000fe2000801160c */
[----:B------:R-:W-:Y:S01]  /*0eb0*/  UMOV UR20, 0x1 ;  /* 0x0000000100147882 */ /* 0x000fe20000000000 */
[----:B------:R-:W-:Y:S02]  /*0ec0*/  UIADD3 UR14, -UR14, URZ, URZ ;  /* 0x0000003f0e0e7290 */ /* 0x000fe4000fffe13f */
[----:B------:R-:W-:-:S02]  /*0ed0*/  USHF.R.U64 UR27, UR26, UR24, UR12 ;  /* 0x000000181a1b7299 */ /* 0x000fc4000800120c */
[----:B------:R-:W-:Y:S01]  /*0ee0*/  USHF.L.U32 UR19, UR20, UR24, URZ ;  /* 0x0000001814137299 */ /* 0x000fe2000800063f */
[----:B------:R-:W-:Y:S01]  /*0ef0*/  ULDC UR15, c[0x0][0x144] ;  /* 0x00005100000f7ab9 */ /* 0x000fe20000000800 */
[----:B------:R-:W-:Y:S01]  /*0f00*/  ULDC UR10, c[0x0][0x600] ;  /* 0x00018000000a7ab9 */ /* 0x000fe20000000800 */
[----:B------:R-:W-:Y:S02]  /*0f10*/  ULOP3.LUT UR20, URZ, UR13, URZ, 0x33, !UPT ;  /* 0x0000000d3f147292 */ /* 0x000fe4000f8e333f */
[----:B------:R-:W-:Y:S02]  /*0f20*/  USHF.R.U32.HI UR13, URZ, UR24, UR12 ;  /* 0x000000183f0d7299 */ /* 0x000fe4000801160c */
[----:B------:R-:W-:Y:S02]  /*0f30*/  UIADD3 UR11, UR10, -0x1, URZ ;  /* 0xffffffff0a0b7890 */ /* 0x000fe4000fffe03f */
[----:B------:R-:W-:Y:S02]  /*0f40*/  UIADD3 UR23, -UR16, URZ, URZ ;  /* 0x0000003f10177290 */ /* 0x000fe4000fffe13f */
[----:B------:R-:W-:Y:S01]  /*0f50*/  UIMAD UR4, UR15, UR14, UR4 ;  /* 0x0000000e0f0472a4 */ /* 0x000fe2000f8e0204 */
[----:B------:R-:W-:Y:S01]  /*0f60*/  ULDC UR28, c[0x0][0x148] ;  /* 0x00005200001c7ab9 */ /* 0x000fe20000000800 */
[----:B------:R-:W-:Y:S01]  /*0f70*/  ULDC UR24, c[0x0][0x648] ;  /* 0x0001920000187ab9 */ /* 0x000fe20000000800 */
[----:B------:R-:W-:Y:S01]  /*0f80*/  ULDC UR25, c[0x0][0x638] ;  /* 0x00018e0000197ab9 */ /* 0x000fe20000000800 */
[----:B------:R-:W-:Y:S01]  /*0f90*/  UMOV UR12, UR27 ;  /* 0x0000001b000c7c82 */ /* 0x000fe20008000000 */
[----:B------:R-:W-:Y:S07]  /*0fa0*/  @!P0 BRA `(.L_x_11) ;  /* 0x0000000000308947 */ /* 0x000fee0003800000 */
[----:B------:R-:W-:Y:S02]  /*0fb0*/  ULDC UR16, c[0x0][0x64c] ;  /* 0x0001930000107ab9 */ /* 0x000fe40000000800 */
        /* <DEDUP_REMOVED lines=8> */
[----:B------:R-:W-:-:S07]  /*1040*/  UIMAD.WIDE.U32.X UR6, UR21, UR7, UR16, UP1 ;  /* 0x00000007150672a5 */ /* 0x000fce00088e0410 */
[----:B------:R-:W-:Y:S01]  /*1050*/  UMOV UR12, UR6 ;  /* 0x00000006000c7c82 */ /* 0x000fe20008000000 */
[----:B------:R-:W-:-:S05]  /*1060*/  UMOV UR13, UR7 ;  /* 0x00000007000d7c82 */ /* 0x000fca0008000000 */
.L_x_11:
[----:B------:R-:W-:Y:S01]  /*1070*/  UISETP.NE.AND UP1, UPT, UR38, URZ, UPT ;  /* 0x0000003f2600728c */ /* 0x000fe2000bf25270 */
[----:B------:R-:W-:Y:S01]  /*1080*/  IMAD.MOV.U32 R0, RZ, RZ, 0x1 ;  /* 0x00000001ff007424 */ /* 0x000fe200078e00ff */
[----:B------:R-:W-:Y:S01]  /*1090*/  USHF.R.U64 UR6, UR12, UR24, UR13 ;  /* 0x000000180c067299 */ /* 0x000fe2000800120d */
[----:B------:R-:W-:Y:S01]  /*10a0*/  IMAD.U32 R19, RZ, RZ, UR5 ;  /* 0x00000005ff137e24 */ /* 0x000fe2000f8e00ff */
[----:B------:R-:W-:Y:S02]  /*10b0*/  ULOP3.LUT UR20, UR26, UR20, URZ, 0xc0, !UPT ;  /* 0x000000141a147292 */ /* 0x000fe4000f8ec03f */
[----:B------:R-:W-:Y:S02]  /*10c0*/  UIADD3 UR7, -UR6, URZ, URZ ;  /* 0x0000003f06077290 */ /* 0x000fe4000fffe13f */
[----:B------:R-:W-:Y:S02]  /*10d0*/  UIMAD UR19, UR19, UR6, UR20 ;  /* 0x00000006131372a4 */ /* 0x000fe4000f8e0214 */
[----:B------:R-:W-:-:S02]  /*10e0*/  ULOP3.LUT UR11, UR22, UR11, URZ, 0xc0, !UPT ;  /* 0x0000000b160b7292 */ /* 0x000fc4000f8ec03f */
[----:B------:R-:W-:Y:S02]  /*10f0*/  @UP1 UIMAD UR4, UR28, UR23, UR9 ;  /* 0x000000171c0412a4 */ /* 0x000fe4000f8e0209 */
[----:B------:R-:W-:-:S03]  /*1100*/  UIMAD UR6, UR7, UR25, UR27 ;  /* 0x00000019070672a4 */ /* 0x000fc6000f8e021b */
[----:B------:R-:W-:Y:S01]  /*1110*/  ULDC UR7, c[0x0][0x610] ;  /* 0x0001840000077ab9 */ /* 0x000fe20000000800 */
[----:B------:R-:W-:Y:S02]  /*1120*/  UIMAD UR6, UR6, UR10, UR11 ;  /* 0x0000000a060672a4 */ /* 0x000fe4000f8e020b */
[----:B------:R-:W-:-:S04]  /*1130*/  UIMAD UR4, UR19, UR7, UR4 ;  /* 0x00000007130472a4 */ /* 0x000fc8000f8e0204 */
[----:B------:R-:W-:Y:S02]  /*1140*/  USEL UR7, UR6, UR4, !UP1 ;  /* 0x0000000406077287 */ /* 0x000fe4000c800000 */
[----:B------:R-:W-:-:S04]  /*1150*/  USEL UR4, UR4, UR6, !UP1 ;  /* 0x0000000604047287 */ /* 0x000fc8000c800000 */
[----:B------:R-:W-:Y:S02]  /*1160*/  IMAD.U32 R2, RZ, RZ, UR7 ;  /* 0x00000007ff027e24 */ /* 0x000fe4000f8e00ff */
[----:B------:R-:W-:-:S07]  /*1170*/  IMAD.U32 R18, RZ, RZ, UR4 ;  /* 0x00000004ff127e24 */ /* 0x000fce000f8e00ff */
.L_x_9:
[----:B------:R-:W-:Y:S02]  /*1180*/  ULDC UR4, c[0x0][0x28c] ;  /* 0x0000a30000047ab9 */ /* 0x000fe40000000800 */
[----:B------:R-:W-:-:S04]  /*1190*/  UIADD3 UR4, UR4, 0x7f, URZ ;  /* 0x0000007f04047890 */ /* 0x000fc8000fffe03f */
[----:B------:R-:W-:-:S04]  /*11a0*/  USHF.R.S32.HI UR5, URZ, 0x1f, UR4 ;  /* 0x0000001f3f057899 */ /* 0x000fc80008011404 */
[----:B------:R-:W-:-:S04]  /*11b0*/  ULEA.HI UR5, UR5, UR4, URZ, 0x7 ;  /* 0x0000000405057291 */ /* 0x000fc8000f8f383f */
[----:B------:R-:W-:Y:S01]  /*11c0*/  USHF.R.S32.HI UR37, URZ, 0x7, UR5 ;  /* 0x000000073f257899 */ /* 0x000fe20008011405 */
[----:B------:R-:W-:Y:S11]  /*11d0*/  @!P1 BRA `(.L_x_12) ;  /* 0x0000003c00049947 */ /* 0x000ff60003800000 */
[----:B------:R-:W-:-:S06]  /*11e0*/  UISETP.GT.U32.AND UP1, UPT, UR18, 0x1, UPT ;  /* 0x000000011200788c */ /* 0x000fcc000bf24070 */
[----:B------:R-:W-:-:S13]  /*11f0*/  PLOP3.LUT P0, PT, PT, PT, UP1, 0x80, 0x0 ;  /* 0x000000000000781c */ /* 0x000fda0003f0f018 */
[----:B------:R-:W-:Y:S05]  /*1200*/  @P0 EXIT ;  /* 0x000000000000094d */ /* 0x000fea0003800000 */
.L_x_13:
[----:B------:R-:W-:-:S08]  /*1210*/  NOP ;  /* 0x0000000000007918 */ /* 0x000fd00000000000 */
[----:B------:R-:W0:Y:S02]  /*1220*/  USETMAXREG.TRY_ALLOC.CTAPOOL UP1, 0xe8 ;  /* 0x000000e8000079c8 */ /* 0x000e240008020600 */
[----:B0-----:R-:W-:-:S13]  /*1230*/  PLOP3.LUT P0, PT, PT, PT, UP1, 0x80, 0x0 ;  /* 0x000000000000781c */ /* 0x001fda0003f0f018 */
[----:B------:R-:W-:Y:S05]  /*1240*/  @!P0 BRA `(.L_x_13) ;  /* 0xfffffffc00f08947 */ /* 0x000fea000383ffff */
[----:B------:R-:W-:-:S13]  /*1250*/  LOP3.LUT P0, RZ, R0, 0xff, RZ, 0xc0, !PT ;  /* 0x000000ff00ff7812 */ /* 0x000fda000780c0ff */
[----:B------:R-:W-:Y:S05]  /*1260*/  @!P0 EXIT ;  /* 0x000000000000894d */ /* 0x000fea0003800000 */
[----:B------:R-:W-:Y:S01]  /*1270*/  SHF.R.S32.HI R0, RZ, 0x1f, R3 ;  /* 0x0000001fff007819 */ /* 0x000fe20000011403 */
[----:B------:R-:W0:Y:S01]  /*1280*/  S2UR UR5, SR_CgaCtaId ;  /* 0x00000000000579c3 */ /* 0x000e220000008800 */
[----:B------:R-:W-:Y:S02]  /*1290*/  USHF.R.U32.HI UR4, URZ, 0x1, UR37 ;  /* 0x000000013f047899 */ /* 0x000fe40008011625 */
[CC--:B------:R-:W-:Y:S01]  /*12a0*/  LEA.HI R4, R0.reuse, R3.reuse, RZ, 0x2 ;  /* 0x0000000300047211 */ /* 0x0c0fe200078f10ff */
[----:B------:R-:W-:Y:S01]  /*12b0*/  UMOV UR41, 0x400 ;  /* 0x0000040000297882 */ /* 0x000fe20000000000 */
[----:B------:R-:W-:Y:S01]  /*12c0*/  LEA.HI R0, R0, R3, RZ, 0x5 ;  /* 0x0000000300007211 */ /* 0x000fe200078f28ff */
[----:B------:R-:W-:Y:S01]  /*12d0*/  ULOP3.LUT UR44, UR37, 0x1, URZ, 0xc0, !UPT ;  /* 0x00000001252c7892 */ /* 0x000fe2000f8ec03f */
[--C-:B------:R-:W-:Y:S01]  /*12e0*/  SHF.R.S32.HI R56, RZ, 0x2, R4.reuse ;  /* 0x00000002ff387819 */ /* 0x100fe20000011404 */
[----:B------:R-:W1:Y:S01]  /*12f0*/  LDC.64 R6, c[0x0][0x5c8] ;  /* 0x00017200ff067b82 */ /* 0x000e620000000a00 */
[----:B------:R-:W-:Y:S01]  /*1300*/  SHF.R.S32.HI R5, RZ, 0x1f, R4 ;  /* 0x0000001fff057819 */ /* 0x000fe20000011404 */
[----:B------:R-:W-:Y:S01]  /*1310*/  ULOP3.LUT UR4, UR4, 0x1, URZ, 0xc0, !UPT ;  /* 0x0000000104047892 */ /* 0x000fe2000f8ec03f */
[----:B------:R-:W-:Y:S01]  /*1320*/  LOP3.LUT R4, R4, 0xfffffffc, RZ, 0xc0, !PT ;  /* 0xfffffffc04047812 */ /* 0x000fe200078ec0ff */
[----:B------:R-:W-:Y:S01]  /*1330*/  USEL UR44, UR44, URZ, !UP0 ;  /* 0x0000003f2c2c7287 */ /* 0x000fe2000c000000 */
[----:B------:R-:W-:Y:S01]  /*1340*/  LEA.HI R5, R5, R56, RZ, 0x3 ;  /* 0x0000003805057211 */ /* 0x000fe200078f18ff */
[----:B------:R-:W-:-:S02]  /*1350*/  UISETP.EQ.U32.AND UP0, UPT, UR4, 0x1, !UP0 ;  /* 0x000000010400788c */ /* 0x000fc4000c702070 */
[----:B------:R-:W-:Y:S01]  /*1360*/  IMAD.IADD R4, R3, 0x1, -R4 ;  /* 0x0000000103047824 */ /* 0x000fe200078e0a04 */
[----:B------:R-:W-:Y:S01]  /*1370*/  LOP3.LUT R5, R5, 0xfffffff8, RZ, 0xc0, !PT ;  /* 0xfffffff805057812 */ /* 0x000fe200078ec0ff */
[----:B------:R-:W-:Y:S01]  /*1380*/  ULDC.64 UR48, c[0x0][0x288] ;  /* 0x0000a20000307ab9 */ /* 0x000fe20000000a00 */
[----:B------:R-:W-:Y:S01]  /*1390*/  UISETP.LT.AND UP1, UPT, UR37, 0x1, UPT ;  /* 0x000000012500788c */ /* 0x000fe2000bf21270 */
[----:B------:R-:W-:Y:S01]  /*13a0*/  IMAD.SHL.U32 R58, R4, 0x2, RZ ;  /* 0x00000002043a7824 */ /* 0x000fe200078e00ff */
[----:B------:R-:W-:Y:S01]  /*13b0*/  ULDC UR43, c[0x0][0x658] ;  /* 0x00019600002b7ab9 */ /* 0x000fe20000000800 */
[----:B------:R-:W-:Y:S01]  /*13c0*/  IMAD.IADD R56, R56, 0x1, -R5 ;  /* 0x0000000138387824 */ /* 0x000fe200078e0a05 */
[----:B------:R-:W-:Y:S01]  /*13d0*/  SHF.R.S32.HI R5, RZ, 0x5, R0 ;  /* 0x00000005ff057819 */ /* 0x000fe20000011400 */
[----:B------:R-:W-:Y:S01]  /*13e0*/  VIADD R0, R63, 0xffffffff ;  /* 0xffffffff3f007836 */ /* 0x000fe20000000000 */
[----:B0-----:R-:W-:Y:S01]  /*13f0*/  ULEA UR41, UR5, UR41, 0x18 ;  /* 0x0000002905297291 */ /* 0x001fe2000f8ec03f */
[----:B------:R-:W-:Y:S01]  /*1400*/  IMAD.U32 R3, RZ, RZ, UR48 ;  /* 0x00000030ff037e24 */ /* 0x000fe2000f8e00ff */
[--C-:B------:R-:W-:Y:S01]  /*1410*/  SHF.R.S32.HI R57, RZ, 0x1f, R56.reuse ;  /* 0x0000001fff397819 */ /* 0x100fe20000011438 */
[C-C-:B------:R-:W-:Y:S01]  /*1420*/  IMAD R65, R5.reuse, -0x10, -R56.reuse ;  /* 0xfffffff005417824 */ /* 0x140fe200078e0a38 */
[C---:B------:R-:W-:Y:S01]  /*1430*/  ISETP.NE.AND P0, PT, R0.reuse, RZ, PT ;  /* 0x000000ff0000720c */ /* 0x040fe20003f05270 */
[----:B------:R-:W-:Y:S01]  /*1440*/  UIADD3 UR4, UR41, 0x100, URZ ;  /* 0x0000010029047890 */ /* 0x000fe2000fffe03f */
[----:B------:R-:W-:Y:S01]  /*1450*/  IMAD.SHL.U32 R0, R0, 0x8, RZ ;  /* 0x0000000800007824 */ /* 0x000fe200078e00ff */
[----:B------:R-:W-:Y:S01]  /*1460*/  UIADD3 UR5, UR41, 0x8100, URZ ;  /* 0x0000810029057890 */ /* 0x000fe2000fffe03f */
[----:B------:R-:W-:Y:S01]  /*1470*/  IMAD.WIDE R56, R5, 0x10, R56 ;  /* 0x0000001005387825 */ /* 0x000fe200078e0238 */
[----:B------:R-:W-:Y:S01]  /*1480*/  UIADD3 UR52, UR41, 0x30, URZ ;  /* 0x0000003029347890 */ /* 0x000fe2000fffe03f */
[----:B-1----:R-:W-:Y:S01]  /*1490*/  SHF.L.U64.HI R60, R6, 0x3, R7 ;  /* 0x00000003063c7819 */ /* 0x002fe20000010207 */
[----:B------:R-:W-:Y:S01]  /*14a0*/  USHF.R.U32.HI UR4, URZ, 0x4, UR4 ;  /* 0x000000043f047899 */ /* 0x000fe20008011604 */
[----:B------:R-:W-:Y:S01]  /*14b0*/  LOP3.LUT R0, R0, 0x8, RZ, 0xc0, !PT ;  /* 0x0000000800007812 */ /* 0x000fe200078ec0ff */
[----:B------:R-:W-:Y:S01]  /*14c0*/  USHF.R.U32.HI UR5, URZ, 0x4, UR5 ;  /* 0x000000043f057899 */ /* 0x000fe20008011605 */
[----:B------:R-:W-:Y:S01]  /*14d0*/  IMAD.SHL.U32 R61, R6, 0x8, RZ ;  /* 0x00000008063d7824 */ /* 0x000fe200078e00ff */
[----:B------:R-:W-:Y:S01]  /*14e0*/  UMOV UR6, 0xffffffff ;  /* 0xffffffff00067882 */ /* 0x000fe20000000000 */
[----:B------:R-:W-:Y:S01]  /*14f0*/  ULDC UR8, c[0x0][0x284] ;  /* 0x0000a10000087ab9 */ /* 0x000fe20000000800 */
[----:B------:R-:W-:Y:S01]  /*1500*/  USEL UR50, UR37, 0x1, UP1 ;  /* 0x0000000125327887 */ /* 0x000fe20008800000 */
[----:B------:R-:W-:Y:S01]  /*1510*/  SEL R66, RZ, 0x1, P0 ;  /* 0x00000001ff427807 */ /* 0x000fe20000000000 */
[----:B------:R-:W-:Y:S01]  /*1520*/  USHF.L.U32 UR6, UR6, UR43, URZ ;  /* 0x0000002b06067299 */ /* 0x000fe2000800063f */
[----:B------:R-:W-:Y:S01]  /*1530*/  IMAD R62, R4, -0x2, R3 ;  /* 0xfffffffe043e7824 */ /* 0x000fe200078e0203 */
[----:B------:R-:W-:Y:S01]  /*1540*/  ULOP3.LUT UR4, UR4, 0x3fff, URZ, 0xc0, !UPT ;  /* 0x00003fff04047892 */ /* 0x000fe2000f8ec03f */
[----:B------:R-:W-:Y:S01]  /*1550*/  LEA R63, R63, UR52, 0x3 ;  /* 0x000000343f3f7c11 */ /* 0x000fe2000f8e18ff */
[----:B------:R-:W-:Y:S01]  /*1560*/  ULOP3.LUT UR5, UR5, 0x3fff, URZ, 0xc0, !UPT ;  /* 0x00003fff05057892 */ /* 0x000fe2000f8ec03f */
[C---:B------:R-:W-:Y:S01]  /*1570*/  LOP3.LUT R67, R0.reuse, 0x8, RZ, 0x3c, !PT ;  /* 0x0000000800437812 */ /* 0x040fe200078e3cff */
[----:B------:R-:W-:Y:S01]  /*1580*/  VIADD R65, R65, UR8 ;  /* 0x0000000841417c36 */ /* 0x000fe20008000000 */
[----:B------:R-:W-:Y:S01]  /*1590*/  LOP3.LUT R64, R0, 0x18, RZ, 0x3c, !PT ;  /* 0x0000001800407812 */ /* 0x000fe200078e3cff */
[----:B------:R-:W-:Y:S01]  /*15a0*/  ULDC UR42, c[0x0][0x600] ;  /* 0x00018000002a7ab9 */ /* 0x000fe20000000800 */
[----:B------:R-:W-:Y:S01]  /*15b0*/  SHF.R.S32.HI R59, RZ, 0x1f, R58 ;  /* 0x0000001fff3b7819 */ /* 0x000fe2000001143a */
[----:B------:R-:W-:Y:S01]  /*15c0*/  UMOV UR7, 0x1 ;  /* 0x0000000100077882 */ /* 0x000fe20000000000 */
[----:B------:R-:W-:-:S02]  /*15d0*/  ULOP3.LUT UR51, UR40, 0x1, URZ, 0xfc, !UPT ;  /* 0x0000000128337892 */ /* 0x000fc4000f8efc3f */
[----:B------:R-:W-:Y:S02]  /*15e0*/  USHF.L.U64.HI UR36, UR54, 0x1, UR39 ;  /* 0x0000000136247899 */ /* 0x000fe40008010227 */
[----:B------:R-:W-:Y:S02]  /*15f0*/  UIADD3 UR49, UR49, 0xfe, URZ ;  /* 0x000000fe31317890 */ /* 0x000fe4000fffe03f */
[----:B------:R-:W-:Y:S02]  /*1600*/  UIADD3 UR42, UR42, -0x1, URZ ;  /* 0xffffffff2a2a7890 */ /* 0x000fe4000fffe03f */
[----:B------:R-:W-:Y:S02]  /*1610*/  USHF.L.U32 UR43, UR7, UR43, URZ ;  /* 0x0000002b072b7299 */ /* 0x000fe4000800063f */
[----:B------:R-:W-:Y:S02]  /*1620*/  UIADD3 UR50, -UR50, UR37, URZ ;  /* 0x0000002532327290 */ /* 0x000fe4000fffe13f */
[----:B------:R-:W-:-:S02]  /*1630*/  ULOP3.LUT UR45, URZ, UR6, URZ, 0x33, !UPT ;  /* 0x000000063f2d7292 */ /* 0x000fc4000f8e333f */
[----:B------:R-:W-:Y:S02]  /*1640*/  USEL UR46, URZ, 0x1, !UP0 ;  /* 0x000000013f2e7887 */ /* 0x000fe4000c000000 */
[----:B------:R-:W-:Y:S02]  /*1650*/  ULOP3.LUT UR47, UR4, 0x10000, URZ, 0xfc, !UPT ;  /* 0x00010000042f7892 */ /* 0x000fe4000f8efc3f */
[----:B------:R-:W-:-:S12]  /*1660*/  ULOP3.LUT UR48, UR5, 0x10000, URZ, 0xfc, !UPT ;  /* 0x0001000005307892 */ /* 0x000fd8000f8efc3f */
.L_x_97:
[----:B------:R-:W-:-:S04]  /*1670*/  SHF.L.U32 R0, R66, 0x1f, RZ ;  /* 0x0000001f42007819 */ /* 0x000fc800000006ff */
[----:B------:R-:W0:Y:S02]  /*1680*/  SYNCS.PHASECHK.TRANS64.TRYWAIT P0, [R63+URZ+-0x8], R0 ;  /* 0xfffff8003f0075a7 */ /* 0x000e24000800017f */
[----:B01234-:R-:W-:Y:S05]  /*1690*/  @!P0 BRA `(.L_x_14) ;  /* 0x0000004400a88947 */ /* 0x01ffea0003800000 */
.L_x_117:
[----:B------:R-:W-:Y:S02]  /*16a0*/  ULDC UR4, c[0x0][0x28c] ;  /* 0x0000a30000047ab9 */ /* 0x000fe40000000800 */
[----:B------:R-:W-:-:S13]  /*16b0*/  ISETP.LT.AND P0, PT, RZ, UR4, PT ;  /* 0x00000004ff007c0c */ /* 0x000fda000bf01270 */
[----:B------:R-:W-:Y:S05]  /*16c0*/  @P0 BRA `(.L_x_15) ;  /* 0x0000000000400947 */ /* 0x000fea0003800000 */
[----:B0-----:R-:W-:Y:S01]  /*16d0*/  MOV R0, 0x0 ;  /* 0x0000000000007802 */ /* 0x001fe20000000f00 */
[----:B------:R-:W-:Y:S01]  /*16e0*/  ULDC.64 UR4, c[0x4][0x68] ;  /* 0x01001a0000047ab9 */ /* 0x000fe20000000a00 */
[----:B------:R-:W-:Y:S01]  /*16f0*/  ULDC.64 UR6, c[0x4][0x8] ;  /* 0x0100020000067ab9 */ /* 0x000fe20000000a00 */
[----:B------:R-:W-:Y:S01]  /*1700*/  IMAD.U32 R4, RZ, RZ, UR4 ;  /* 0x00000004ff047e24 */ /* 0x000fe2000f8e00ff */
[----:B------:R0:W1:Y:S01]  /*1710*/  LDC.64 R14, c[0x4][R0] ;  /* 0x01000000000e7b82 */ /* 0x0000620000000a00 */
[----:B------:R-:W-:Y:S01]  /*1720*/  IMAD.U32 R5, RZ, RZ, UR5 ;  /* 0x00000005ff057e24 */ /* 0x000fe2000f8e00ff */
[----:B------:R-:W-:Y:S01]  /*1730*/  ULDC.64 UR4, c[0x4][0x70] ;  /* 0x01001c0000047ab9 */ /* 0x000fe20000000a00 */
[----:B------:R-:W-:Y:S02]  /*1740*/  IMAD.U32 R10, RZ, RZ, UR6 ;  /* 0x00000006ff0a7e24 */ /* 0x000fe4000f8e00ff */
[----:B------:R-:W-:Y:S02]  /*1750*/  IMAD.U32 R6, RZ, RZ, UR4 ;  /* 0x00000004ff067e24 */ /* 0x000fe4000f8e00ff */
[----:B------:R-:W-:-:S02]  /*1760*/  IMAD.U32 R7, RZ, RZ, UR5 ;  /* 0x00000005ff077e24 */ /* 0x000fc4000f8e00ff */
[----:B------:R-:W-:Y:S02]  /*1770*/  IMAD.U32 R11, RZ, RZ, UR7 ;  /* 0x00000007ff0b7e24 */ /* 0x000fe4000f8e00ff */
[----:B------:R-:W-:Y:S02]  /*1780*/  IMAD.MOV.U32 R8, RZ, RZ, 0x1e1 ;  /* 0x000001e1ff087424 */ /* 0x000fe400078e00ff */
[----:B------:R-:W-:Y:S02]  /*1790*/  IMAD.MOV.U32 R12, RZ, RZ, 0x1 ;  /* 0x00000001ff0c7424 */ /* 0x000fe400078e00ff */
[----:B0-----:R-:W-:-:S07]  /*17a0*/  IMAD.MOV.U32 R13, RZ, RZ, RZ ;  /* 0x000000ffff0d7224 */ /* 0x001fce00078e00ff */
[----:B------:R-:W-:-:S07]  /*17b0*/  LEPC R20, `(.L_x_15) ;  /* 0x000000001014794e */ /* 0x000fce0000000000 */
[----:B-1---5:R-:W-:Y:S05]  /*17c0*/  CALL.ABS.NOINC R14 ;  /* 0x000000000e007343 */ /* 0x022fea0003c00000 */
.L_x_15:
[----:B0-----:R-:W-:-:S05]  /*17d0*/  IMAD.U32 R0, RZ, RZ, UR51 ;  /* 0x00000033ff007e24 */ /* 0x001fca000f8e00ff */
[----:B------:R-:W-:-:S13]  /*17e0*/  ISETP.NE.AND P0, PT, R0, 0x3, PT ;  /* 0x000000030000780c */ /* 0x000fda0003f05270 */
[----:B------:R-:W-:Y:S05]  /*17f0*/  @!P0 BRA `(.L_x_16) ;  /* 0x0000000000048947 */ /* 0x000fea0003800000 */
[----:B------:R-:W-:Y:S01]  /*1800*/  BPT.TRAP 0x1 ;  /* 0x000000040000795c */ /* 0x000fe20000300000 */
.L_x_16:
[----:B------:R-:W-:Y:S02]  /*1810*/  IMAD.U32 R3, RZ, RZ, UR44 ;  /* 0x0000002cff037e24 */ /* 0x000fe4000f8e00ff */
[----:B------:R-:W-:-:S03]  /*1820*/  IMAD.U32 R0, RZ, RZ, UR46 ;  /* 0x0000002eff007e24 */ /* 0x000fc6000f8e00ff */
[----:B------:R-:W-:Y:S02]  /*1830*/  LEA R3, R3, UR41, 0x3 ;  /* 0x0000002903037c11 */ /* 0x000fe4000f8e18ff */
[----:B------:R-:W-:-:S04]  /*1840*/  SHF.L.U32 R0, R0, 0x1f, RZ ;  /* 0x0000001f00007819 */ /* 0x000fc800000006ff */
[----:B------:R0:W1:Y:S01]  /*1850*/  SYNCS.PHASECHK.TRANS64.TRYWAIT P1, [R3+URZ], R0 ;  /* 0x00000000030075a7 */ /* 0x000062000802017f */
[----:B------:R-:W-:Y:S05]  /*1860*/  @!P0 BRA `(.L_x_17) ;  /* 0x0000000000048947 */ /* 0x000fea0003800000 */
[----:B------:R-:W-:Y:S01]  /*1870*/  BPT.TRAP 0x1 ;  /* 0x000000040000795c */ /* 0x000fe20000300000 */
.L_x_17:
[----:B-1----:R-:W-:Y:S05]  /*1880*/  @P1 BRA `(.L_x_18) ;  /* 0x0000000000081947 */ /* 0x002fea0003800000 */
[----:B------:R-:W1:Y:S02]  /*1890*/  SYNCS.PHASECHK.TRANS64.TRYWAIT P1, [R3+URZ], R0 ;  /* 0x00000000030075a7 */ /* 0x000e64000802017f */
[----:B-1----:R-:W-:Y:S05]  /*18a0*/  @!P1 BRA `(.L_x_19) ;  /* 0x0000004400389947 */ /* 0x002fea0003800000 */
.L_x_18:
[----:B------:R-:W-:Y:S05]  /*18b0*/  WARPSYNC.ALL ;  /* 0x0000000000007948 */ /* 0x000fea0003800000 */
[----:B------:R-:W-:Y:S01]  /*18c0*/  ULEA UR9, UR44, UR47, 0xa ;  /* 0x0000002f2c097291 */ /* 0x000fe2000f8e503f */
[----:B------:R-:W-:Y:S01]  /*18d0*/  WARPGROUP.ARRIVE ;  /* 0x00000000000079c5 */ /* 0x000fe20000000000 */
[----:B------:R-:W-:Y:S01]  /*18e0*/  ULEA UR8, UR44, UR48, 0xa ;  /* 0x000000302c087291 */ /* 0x000fe2000f8e503f */
[----:B01----:R-:W-:Y:S01]  /*18f0*/  IMAD.U32 R0, RZ, RZ, UR50 ;  /* 0x00000032ff007e24 */ /* 0x003fe2000f8e00ff */
[----:B------:R-:W-:Y:S01]  /*1900*/  UMOV UR5, 0x40000040 ;  /* 0x4000004000057882 */ /* 0x000fe20000000000 */
[----:B------:R-:W-:-:S02]  /*1910*/  UMOV UR7, 0x40000040 ;  /* 0x4000004000077882 */ /* 0x000fc40000000000 */
[----:B------:R-:W-:Y:S01]  /*1920*/  UMOV UR4, UR9 ;  /* 0x0000000900047c82 */ /* 0x000fe20008000000 */
[----:B------:R-:W-:Y:S01]  /*1930*/  ISETP.GE.AND P1, PT, R0, 0x1, PT ;  /* 0x000000010000780c */ /* 0x000fe20003f26270 */
[----:B------:R-:W-:Y:S02]  /*1940*/  UMOV UR6, UR8 ;  /* 0x0000000800067c82 */ /* 0x000fe40008000000 */
[----:B------:R-:W-:Y:S01]  /*1950*/  HGMMA.64x64x16.F32 R24, gdesc[UR4], RZ, !UPT, gsb0 ;  /* 0x00e00000041879f0 */ /* 0x000fe2000c0008ff */
[----:B------:R-:W-:Y:S02]  /*1960*/  UIADD3 UR4, UR9, 0x2, URZ ;  /* 0x0000000209047890 */ /* 0x000fe4000fffe03f */
[----:B------:R-:W-:Y:S01]  /*1970*/  UIADD3 UR6, UR8, 0x2, URZ ;  /* 0x0000000208067890 */ /* 0x000fe2000fffe03f */
[----:B------:R-:W-:Y:S01]  /*1980*/  UMOV UR5, 0x40000040 ;  /* 0x4000004000057882 */ /* 0x000fe20000000000 */
[----:B------:R-:W-:Y:S01]  /*1990*/  UMOV UR7, 0x40000040 ;  /* 0x4000004000077882 */ /* 0x000fe20000000000 */
[----:B------:R-:W-:-:S02]  /*19a0*/  WARPGROUP.DEPBAR.LE gsb0, 0x0 ;  /* 0x00008000000079c5 */ /* 0x000fc40000010000 */
[----:B------:R-:W-:-:S06]  /*19b0*/  WARPGROUP.ARRIVE ;  /* 0x00000000000079c5 */ /* 0x000fcc0000000000 */
[----:B------:R-:W-:Y:S01]  /*19c0*/  HGMMA.64x64x16.F32 R24, gdesc[UR4], R24, gsb0 ;  /* 0x00e00000041879f0 */ /* 0x000fe20008000818 */
[----:B------:R-:W-:Y:S02]  /*19d0*/  UIADD3 UR4, UR9, 0x4, URZ ;  /* 0x0000000409047890 */ /* 0x000fe4000fffe03f */
[----:B------:R-:W-:Y:S01]  /*19e0*/  UIADD3 UR6, UR8, 0x4, URZ ;  /* 0x0000000408067890 */ /* 0x000fe2000fffe03f */
[----:B------:R-:W-:Y:S01]  /*19f0*/  UMOV UR5, 0x40000040 ;  /* 0x4000004000057882 */ /* 0x000fe20000000000 */
[----:B------:R-:W-:Y:S01]  /*1a00*/  UMOV UR7, 0x40000040 ;  /* 0x4000004000077882 */ /* 0x000fe20000000000 */
[----:B------:R-:W-:Y:S02]  /*1a10*/  WARPGROUP.DEPBAR.LE gsb0, 0x0 ;  /* 0x00008000000079c5 */ /* 0x000fe40000010000 */
        /* <DEDUP_REMOVED lines=36> */
[----:B------:R-:W-:Y:S03]  /*1c60*/  HGMMA.64x64x16.F32 R24, gdesc[UR4], R24, gsb0 ;  /* 0x00e00000041879f0 */ /* 0x000fe60008000818 */
[----:B------:R-:W-:Y:S02]  /*1c70*/  WARPGROUP.DEPBAR.LE gsb0, 0x0 ;  /* 0x00008000000079c5 */ /* 0x000fe40000010000 */
[----:B------:R-:W-:Y:S05]  /*1c80*/  @!P1 BRA `(.L_x_20) ;  /* 0x0000000400849947 */ /* 0x000fea0003800000 */
[----:B------:R-:W-:Y:S01]  /*1c90*/  UIADD3 UR8, UR44, 0x1, URZ ;  /* 0x000000012c087890 */ /* 0x000fe2000fffe03f */
[----:B------:R-:W-:Y:S01]  /*1ca0*/  IMAD.U32 R0, RZ, RZ, UR50 ;  /* 0x00000032ff007e24 */ /* 0x000fe2000f8e00ff */
[----:B------:R-:W-:Y:S02]  /*1cb0*/  UMOV UR9, UR44 ;  /* 0x0000002c00097c82 */ /* 0x000fe40008000000 */
[----:B------:R-:W-:-:S04]  /*1cc0*/  UISETP.NE.AND UP0, UPT, UR8, 0x2, UPT ;  /* 0x000000020800788c */ /* 0x000fc8000bf05270 */
[----:B------:R-:W-:Y:S02]  /*1cd0*/  USEL UR4, URZ, 0x1, UP0 ;  /* 0x000000013f047887 */ /* 0x000fe40008000000 */
[----:B------:R-:W-:Y:S02]  /*1ce0*/  USEL UR8, UR8, URZ, UP0 ;  /* 0x0000003f08087287 */ /* 0x000fe40008000000 */
[----:B------:R-:W-:-:S06]  /*1cf0*/  ULOP3.LUT UR4, UR46, UR4, URZ, 0x3c, !UPT ;  /* 0x000000042e047292 */ /* 0x000fcc000f8e3c3f */
[----:B------:R-:W-:-:S07]  /*1d00*/  IMAD.U32 R5, RZ, RZ, UR4 ;  /* 0x00000004ff057e24 */ /* 0x000fce000f8e00ff */
.L_x_27:
[----:B01----:R-:W-:Y:S05]  /*1d10*/  @!P0 BRA `(.L_x_21) ;  /* 0x0000000000048947 */ /* 0x003fea0003800000 */
[----:B------:R-:W-:Y:S01]  /*1d20*/  BPT.TRAP 0x1 ;  /* 0x000000040000795c */ /* 0x000fe20000300000 */
.L_x_21:
[----:B------:R-:W-:Y:S01]  /*1d30*/  ULEA UR4, UR8, UR41, 0x3 ;  /* 0x0000002908047291 */ /* 0x000fe2000f8e183f */
[----:B------:R-:W-:-:S08]  /*1d40*/  SHF.L.U32 R3, R5, 0x1f, RZ ;  /* 0x0000001f05037819 */ /* 0x000fd000000006ff */
[----:B------:R0:W1:Y:S01]  /*1d50*/  SYNCS.PHASECHK.TRANS64.TRYWAIT P1, [UR4], R3 ;  /* 0x00000003ff0075a7 */ /* 0x0000620008020144 */
[----:B------:R-:W-:Y:S05]  /*1d60*/  @!P0 BRA `(.L_x_22) ;  /* 0x0000000000048947 */ /* 0x000fea0003800000 */
[----:B------:R-:W-:Y:S01]  /*1d70*/  BPT.TRAP 0x1 ;  /* 0x000000040000795c */ /* 0x000fe20000300000 */
.L_x_22:
[----:B-1----:R-:W-:Y:S05]  /*1d80*/  @P1 BRA `(.L_x_23) ;  /* 0x0000000000081947 */ /* 0x002fea0003800000 */
[----:B------:R-:W1:Y:S02]  /*1d90*/  SYNCS.PHASECHK.TRANS64.TRYWAIT P1, [UR4], R3 ;  /* 0x00000003ff0075a7 */ /* 0x000e640008020144 */
[----:B-1----:R-:W-:Y:S05]  /*1da0*/  @!P1 BRA `(.L_x_24) ;  /* 0x00000040000c9947 */ /* 0x002fea0003800000 */
.L_x_23:
[----:B------:R-:W-:Y:S01]  /*1db0*/  ULEA UR11, UR8, UR47, 0xa ;  /* 0x0000002f080b7291 */ /* 0x000fe2000f8e503f */
[----:B------:R-:W-:Y:S01]  /*1dc0*/  WARPGROUP.ARRIVE ;  /* 0x00000000000079c5 */ /* 0x000fe20000000000 */
[----:B------:R-:W-:Y:S01]  /*1dd0*/  ULEA UR10, UR8, UR48, 0xa ;  /* 0x00000030080a7291 */ /* 0x000fe2000f8e503f */
[----:B------:R-:W-:Y:S01]  /*1de0*/  UMOV UR5, 0x40000040 ;  /* 0x4000004000057882 */ /* 0x000fe20000000000 */
[----:B------:R-:W-:-:S03]  /*1df0*/  UMOV UR7, 0x40000040 ;  /* 0x4000004000077882 */ /* 0x000fc60000000000 */
[----:B------:R-:W-:Y:S02]  /*1e00*/  UMOV UR4, UR11 ;  /* 0x0000000b00047c82 */ /* 0x000fe40008000000 */
[----:B------:R-:W-:Y:S02]  /*1e10*/  UMOV UR6, UR10 ;  /* 0x0000000a00067c82 */ /* 0x000fe40008000000 */
[----:B------:R-:W-:Y:S01]  /*1e20*/  HGMMA.64x64x16.F32 R24, gdesc[UR4], R24, gsb0 ;  /* 0x00e00000041879f0 */ /* 0x000fe20008000818 */
        /* <DEDUP_REMOVED lines=51> */
[----:B------:R-:W-:Y:S01]  /*2160*/  BPT.TRAP 0x1 ;  /* 0x000000040000795c */ /* 0x000fe20000300000 */
.L_x_25:
[----:B------:R-:W-:Y:S02]  /*2170*/  UISETP.GT.U32.AND UP0, UPT, UR40, 0x1, UPT ;  /* 0x000000012800788c */ /* 0x000fe4000bf04070 */
[----:B------:R-:W-:-:S04]  /*2180*/  ULEA UR4, UR9, UR41, 0x3 ;  /* 0x0000002909047291 */ /* 0x000fc8000f8e183f */
[----:B------:R-:W-:Y:S01]  /*2190*/  UIADD3 UR4, UR4, 0x10, URZ ;  /* 0x0000001004047890 */ /* 0x000fe2000fffe03f */
[----:B------:R-:W-:-:S03]  /*21a0*/  PLOP3.LUT P1, PT, PT, PT, UP0, 0x80, 0x0 ;  /* 0x000000000000781c */ /* 0x000fc60003f2f008 */
[----:B------:R-:W-:-:S09]  /*21b0*/  UPRMT UR4, URZ, 0x654, UR4 ;  /* 0x000006543f047896 */ /* 0x000fd20008000004 */
[----:B------:R-:W-:Y:S01]  /*21c0*/  SYNCS.ARRIVE.TRANS64.RED.A1T0 RZ, [UR4], RZ ;  /* 0x000000ffffff79a7 */ /* 0x000fe20008100404 */
[----:B------:R-:W-:Y:S05]  /*21d0*/  @P1 BRA `(.L_x_26) ;  /* 0x0000000000041947 */ /* 0x000fea0003800000 */
[----:B------:R-:W-:Y:S01]  /*21e0*/  BPT.TRAP 0x1 ;  /* 0x000000040000795c */ /* 0x000fe20000300000 */
.L_x_26:
[----:B------:R-:W-:Y:S01]  /*21f0*/  UIADD3 UR8, UR8, 0x1, URZ ;  /* 0x0000000108087890 */ /* 0x000fe2000fffe03f */
[C---:B------:R-:W-:Y:S01]  /*2200*/  ISETP.GT.AND P1, PT, R0.reuse, 0x1, PT ;  /* 0x000000010000780c */ /* 0x040fe20003f24270 */
[----:B------:R-:W-:Y:S01]  /*2210*/  UIADD3 UR9, UR9, 0x1, URZ ;  /* 0x0000000109097890 */ /* 0x000fe2000fffe03f */
[----:B------:R-:W-:Y:S01]  /*2220*/  VIADD R0, R0, 0xffffffff ;  /* 0xffffffff00007836 */ /* 0x000fe20000000000 */
[----:B------:R-:W-:Y:S02]  /*2230*/  UISETP.NE.AND UP0, UPT, UR8, 0x2, UPT ;  /* 0x000000020800788c */ /* 0x000fe4000bf05270 */
[----:B------:R-:W-:Y:S02]  /*2240*/  UISETP.NE.AND UP1, UPT, UR9, 0x2, UPT ;  /* 0x000000020900788c */ /* 0x000fe4000bf25270 */
[----:B------:R-:W-:Y:S02]  /*2250*/  USEL UR4, URZ, 0x1, UP0 ;  /* 0x000000013f047887 */ /* 0x000fe40008000000 */
[----:B------:R-:W-:-:S02]  /*2260*/  USEL UR8, UR8, URZ, UP0 ;  /* 0x0000003f08087287 */ /* 0x000fc40008000000 */
[----:B------:R-:W-:Y:S02]  /*2270*/  USEL UR9, UR9, URZ, UP1 ;  /* 0x0000003f09097287 */ /* 0x000fe40008800000 */
[----:B------:R-:W-:Y:S01]  /*2280*/  LOP3.LUT R5, R5, UR4, RZ, 0x3c, !PT ;  /* 0x0000000405057c12 */ /* 0x000fe2000f8e3cff */
[----:B------:R-:W-:Y:S09]  /*2290*/  @P1 BRA `(.L_x_27) ;  /* 0xfffffff8009c1947 */ /* 0x000ff2000383ffff */
.L_x_20:
[----:B------:R-:W2:Y:S01]  /*22a0*/  LDC R0, c[0x0][0x28c] ;  /* 0x0000a300ff007b82 */ /* 0x000ea20000000800 */
[----:B------:R3:W-:Y:S01]  /*22b0*/  SYNCS.ARRIVE.TRANS64.A1T0 RZ, [R67+UR52], RZ ;  /* 0x000000ff43ff79a7 */ /* 0x0007e20008100034 */
[----:B--2---:R-:W-:-:S13]  /*22c0*/  ISETP.GE.AND P1, PT, R0, 0x1, PT ;  /* 0x000000010000780c */ /* 0x004fda0003f26270 */
[----:B---3--:R-:W-:Y:S05]  /*22d0*/  @!P1 BRA `(.L_x_28) ;  /* 0x0000000000309947 */ /* 0x008fea0003800000 */
[----:B------:R-:W-:Y:S05]  /*22e0*/  @!P0 BRA `(.L_x_29) ;  /* 0x0000000000048947 */ /* 0x000fea0003800000 */
[----:B------:R-:W-:Y:S01]  /*22f0*/  BPT.TRAP 0x1 ;  /* 0x000000040000795c */ /* 0x000fe20000300000 */
.L_x_29:
[----:B------:R-:W-:Y:S02]  /*2300*/  UIADD3 UR4, UR50, UR44, URZ ;  /* 0x0000002c32047290 */ /* 0x000fe4000fffe03f */
[----:B------:R-:W-:Y:S02]  /*2310*/  UISETP.GT.U32.AND UP0, UPT, UR40, 0x1, UPT ;  /* 0x000000012800788c */ /* 0x000fe4000bf04070 */
[----:B------:R-:W-:-:S04]  /*2320*/  USHF.L.U32 UR4, UR4, 0x3, URZ ;  /* 0x0000000304047899 */ /* 0x000fc8000800063f */
[----:B------:R-:W-:Y:S01]  /*2330*/  ULOP3.LUT UR4, UR4, 0x8, URZ, 0xc0, !UPT ;  /* 0x0000000804047892 */ /* 0x000fe2000f8ec03f */
[----:B------:R-:W-:-:S03]  /*2340*/  PLOP3.LUT P0, PT, PT, PT, UP0, 0x80, 0x0 ;  /* 0x000000000000781c */ /* 0x000fc60003f0f008 */
[----:B------:R-:W-:-:S04]  /*2350*/  UIADD3 UR4, UR41, 0x10, UR4 ;  /* 0x0000001029047890 */ /* 0x000fc8000fffe004 */
[----:B------:R-:W-:-:S09]  /*2360*/  UPRMT UR4, URZ, 0x654, UR4 ;  /* 0x000006543f047896 */ /* 0x000fd20008000004 */
[----:B------:R-:W-:Y:S01]  /*2370*/  SYNCS.ARRIVE.TRANS64.RED.A1T0 RZ, [UR4], RZ ;  /* 0x000000ffffff79a7 */ /* 0x000fe20008100404 */
[----:B------:R-:W-:Y:S05]  /*2380*/  @P0 BRA `(.L_x_28) ;  /* 0x0000000000040947 */ /* 0x000fea0003800000 */
[----:B------:R-:W-:Y:S01]  /*2390*/  BPT.TRAP 0x1 ;  /* 0x000000040000795c */ /* 0x000fe20000300000 */
.L_x_28:
[----:B------:R-:W-:Y:S02]  /*23a0*/  SHF.L.U32 R0, R66, 0x1f, RZ ;  /* 0x0000001f42007819 */ /* 0x000fe400000006ff */
[----:B------:R-:W-:Y:S02]  /*23b0*/  SHF.R.S32.HI R9, RZ, 0x1f, R19 ;  /* 0x0000001fff097819 */ /* 0x000fe40000011413 */
[----:B------:R-:W2:Y:S02]  /*23c0*/  SYNCS.PHASECHK.TRANS64.TRYWAIT P0, [R63+URZ+0x8], R0 ;  /* 0x000008003f0075a7 */ /* 0x000ea4000800017f */
[----:B--2---:R-:W-:Y:S05]  /*23d0*/  @!P0 BRA `(.L_x_30) ;  /* 0x0000003800988947 */ /* 0x004fea0003800000 */
.L_x_118:
[----:B------:R-:W-:Y:S01]  /*23e0*/  ULDC.64 UR4, c[0x0][0x5d0] ;  /* 0x0001740000047ab9 */ /* 0x000fe20000000a00 */
[----:B------:R-:W-:Y:S01]  /*23f0*/  ULDC UR6, c[0x0][0x284] ;  /* 0x0000a10000067ab9 */ /* 0x000fe20000000800 */
[----:B--2---:R-:W-:Y:S02]  /*2400*/  IMAD R0, R9, UR4, RZ ;  /* 0x0000000409007c24 */ /* 0x004fe4000f8e02ff */
[----:B------:R-:W-:Y:S02]  /*2410*/  IMAD.SHL.U32 R10, R2, 0x40, RZ ;  /* 0x00000040020a7824 */ /* 0x000fe400078e00ff */
[C---:B------:R-:W-:Y:S02]  /*2420*/  IMAD R5, R19.reuse, UR5, R0 ;  /* 0x0000000513057c24 */ /* 0x040fe4000f8e0200 */
[----:B------:R-:W-:Y:S01]  /*2430*/  IMAD.SHL.U32 R0, R18, 0x40, RZ ;  /* 0x0000004012007824 */ /* 0x000fe200078e00ff */
[----:B------:R-:W-:Y:S01]  /*2440*/  SHF.R.S32.HI R11, RZ, 0x1f, R10 ;  /* 0x0000001fff0b7819 */ /* 0x000fe2000001140a */
[----:B01----:R-:W-:Y:S01]  /*2450*/  IMAD.WIDE.U32 R2, R19, UR4, R58 ;  /* 0x0000000413027c25 */ /* 0x003fe2000f8e003a */
[----:B------:R-:W-:-:S02]  /*2460*/  ULDC.64 UR4, c[0x0][0x5c8] ;  /* 0x0001720000047ab9 */ /* 0x000fc40000000a00 */
[----:B------:R-:W-:Y:S01]  /*2470*/  ISETP.GE.AND P0, PT, R0, UR6, PT ;  /* 0x0000000600007c0c */ /* 0x000fe2000bf06270 */
[----:B------:R-:W-:Y:S01]  /*2480*/  ULDC UR6, c[0x0][0x288] ;  /* 0x0000a20000067ab9 */ /* 0x000fe20000000800 */
[----:B------:R-:W-:Y:S01]  /*2490*/  IADD3 R2, P1, R10, R2, RZ ;  /* 0x000000020a027210 */ /* 0x000fe20007f3e0ff */
[----:B------:R-:W-:Y:S01]  /*24a0*/  IMAD.WIDE R14, R18, 0x40, R56 ;  /* 0x00000040120e7825 */ /* 0x000fe200078e0238 */
[----:B------:R-:W-:Y:S02]  /*24b0*/  ISETP.GE.OR P0, PT, R10, UR6, P0 ;  /* 0x000000060a007c0c */ /* 0x000fe40008706670 */
[----:B------:R-:W-:Y:S01]  /*24c0*/  IADD3.X R3, R11, R3, R5, P1, !PT ;  /* 0x000000030b037210 */ /* 0x000fe20000ffe405 */
[----:B------:R-:W-:-:S04]  /*24d0*/  IMAD R7, R15, UR4, RZ ;  /* 0x000000040f077c24 */ /* 0x000fc8000f8e02ff */
[C---:B------:R-:W-:Y:S02]  /*24e0*/  IMAD R7, R14.reuse, UR5, R7 ;  /* 0x000000050e077c24 */ /* 0x040fe4000f8e0207 */
[----:B------:R-:W-:-:S04]  /*24f0*/  IMAD.WIDE.U32 R20, R14, UR4, R2 ;  /* 0x000000040e147c25 */ /* 0x000fc8000f8e0002 */
[----:B------:R-:W-:Y:S05]  /*2500*/  @P0 BRA `(.L_x_31) ;  /* 0x0000002000580947 */ /* 0x000fea0003800000 */
[----:B-----5:R-:W-:Y:S01]  /*2510*/  FSETP.NEU.AND P1, PT, R23, RZ, PT ;  /* 0x000000ff1700720b */ /* 0x020fe20003f2d000 */
[----:B------:R-:W-:Y:S01]  /*2520*/  IMAD.IADD R68, R62, 0x1, -R10 ;  /* 0x000000013e447824 */ /* 0x000fe200078e0a0a */
[----:B------:R-:W-:Y:S01]  /*2530*/  BSSY B0, `(.L_x_31) ;  /* 0x0000213000007945 */ /* 0x000fe20003800000 */
[----:B------:R-:W-:Y:S02]  /*2540*/  IMAD.IADD R0, R65, 0x1, -R0 ;  /* 0x0000000141007824 */ /* 0x000fe400078e0a00 */
[----:B------:R-:W-:Y:S01]  /*2550*/  IMAD.IADD R5, R21, 0x1, R7 ;  /* 0x0000000115057824 */ /* 0x000fe200078e0207 */
[----:B------:R-:W-:-:S04]  /*2560*/  ISETP.GT.AND P0, PT, R68, RZ, PT ;  /* 0x000000ff4400720c */ /* 0x000fc80003f04270 */
[----:B------:R-:W-:-:S03]  /*2570*/  ISETP.GT.AND P2, PT, R0, RZ, P0 ;  /* 0x000000ff0000720c */ /* 0x000fc60000744270 */
[----:B------:R-:W-:Y:S10]  /*2580*/  @!P1 BRA `(.L_x_32) ;  /* 0x0000001400dc9947 */ /* 0x000ff40003800000 */
[----:B------:R-:W0:Y:S01]  /*2590*/  LDC.64 R70, c[0x0][0x5b8] ;  /* 0x00016e00ff467b82 */ /* 0x000e220000000a00 */
[----:B------:R-:W-:-:S07]  /*25a0*/  ULDC.64 UR4, c[0x0][0x5c0] ;  /* 0x0001700000047ab9 */ /* 0x000fce0000000a00 */
[----:B------:R-:W1:Y:S08]  /*25b0*/  LDC.64 R72, c[0x0][0x5b0] ;  /* 0x00016c00ff487b82 */ /* 0x000e700000000a00 */
[----:B------:R-:W2:Y:S01]  /*25c0*/  LDC.64 R74, c[0x0][0x5a8] ;  /* 0x00016a00ff4a7b82 */ /* 0x000ea20000000a00 */
[-C--:B0-----:R-:W-:Y:S02]  /*25d0*/  IMAD R4, R9, R70.reuse, RZ ;  /* 0x0000004609047224 */ /* 0x081fe400078e02ff */
[----:B------:R-:W-:-:S04]  /*25e0*/  IMAD.WIDE.U32 R2, R19, R70, R58 ;  /* 0x0000004613027225 */ /* 0x000fc800078e003a */
[----:B------:R-:W-:Y:S01]  /*25f0*/  IMAD R21, R19, R71, R4 ;  /* 0x0000004713157224 */ /* 0x000fe200078e0204 */
[----:B------:R-:W-:Y:S01]  /*2600*/  IADD3 R6, P1, R10, R2, RZ ;  /* 0x000000020a067210 */ /* 0x000fe20007f3e0ff */
[----:B-1----:R-:W-:-:S03]  /*2610*/  IMAD R2, R15, R72, RZ ;  /* 0x000000480f027224 */ /* 0x002fc600078e02ff */
[----:B------:R-:W-:Y:S01]  /*2620*/  IADD3.X R7, R11, R3, R21, P1, !PT ;  /* 0x000000030b077210 */ /* 0x000fe20000ffe415 */
[C---:B------:R-:W-:Y:S02]  /*2630*/  IMAD R69, R14.reuse, R73, R2 ;  /* 0x000000490e457224 */ /* 0x040fe400078e0202 */
[----:B------:R-:W-:-:S04]  /*2640*/  IMAD.WIDE.U32 R2, R14, R72, R6 ;  /* 0x000000480e027225 */ /* 0x000fc800078e0006 */
[----:B------:R-:W-:Y:S01]  /*2650*/  IMAD.IADD R3, R3, 0x1, R69 ;  /* 0x0000000103037824 */ /* 0x000fe200078e0245 */
[----:B--2---:R-:W-:-:S04]  /*2660*/  LEA R8, P1, R2, R74, 0x1 ;  /* 0x0000004a02087211 */ /* 0x004fc800078208ff */
[----:B------:R-:W-:-:S05]  /*2670*/  LEA.HI.X R9, R2, R75, R3, 0x1, P1 ;  /* 0x0000004b02097211 */ /* 0x000fca00008f0c03 */
[----:B------:R-:W2:Y:S01]  /*2680*/  @P2 LDG.E.LTC128B.U16 R18, desc[UR56][R8.64] ;  /* 0x0000003808122981 */ /* 0x000ea2000c1e1520 */
[----:B------:R-:W-:Y:S01]  /*2690*/  IMAD.WIDE.U32 R2, R14, R72, R10 ;  /* 0x000000480e027225 */ /* 0x000fe200078e000a */
[----:B------:R-:W-:Y:S02]  /*26a0*/  BSSY B1, `(.L_x_33) ;  /* 0x0000015000017945 */ /* 0x000fe40003800000 */
[----:B------:R-:W-:-:S04]  /*26b0*/  IADD3 R12, P1, R58, R2, RZ ;  /* 0x000000023a0c7210 */ /* 0x000fc80007f3e0ff */
[----:B------:R-:W-:Y:S02]  /*26c0*/  IADD3.X R13, R59, R69, R3, P1, !PT ;  /* 0x000000453b0d7210 */ /* 0x000fe40000ffe403 */
[----:B------:R-:W-:Y:S01]  /*26d0*/  LEA R4, P1, R20, UR4, 0x1 ;  /* 0x0000000414047c11 */ /* 0x000fe2000f8208ff */
[----:B------:R-:W-:-:S03]  /*26e0*/  IMAD.WIDE.U32 R12, R19, R70, R12 ;  /* 0x00000046130c7225 */ /* 0x000fc600078e000c */
[----:B------:R-:W-:Y:S02]  /*26f0*/  LEA.HI.X R5, R20, UR5, R5, 0x1, P1 ;  /* 0x0000000514057c11 */ /* 0x000fe400088f0c05 */
[----:B------:R-:W-:-:S04]  /*2700*/  ISETP.GT.AND P1, PT, R68, 0x1, PT ;  /* 0x000000014400780c */ /* 0x000fc80003f24270 */
[----:B------:R-:W-:Y:S01]  /*2710*/  ISETP.GT.AND P3, PT, R0, RZ, P1 ;  /* 0x000000ff0000720c */ /* 0x000fe20000f64270 */
[----:B--2---:R-:W-:-:S05]  /*2720*/  HADD2.F32 R2, -RZ, R18.H0_H0 ;  /* 0x20000012ff027230 */ /* 0x004fca0000004100 */
[----:B------:R-:W-:Y:S01]  /*2730*/  FMUL R3, R2, R23 ;  /* 0x0000001702037220 */ /* 0x000fe20000400000 */
[----:B------:R-:W-:-:S03]  /*2740*/  LEA R2, P4, R12, R74, 0x1 ;  /* 0x0000004a0c027211 */ /* 0x000fc600078808ff */
[----:B------:R-:W-:-:S05]  /*2750*/  FFMA R3, R24, R22, R3 ;  /* 0x0000001618037223 */ /* 0x000fca0000000003 */
[----:B------:R-:W-:Y:S01]  /*2760*/  F2FP.F16.F32.PACK_AB R8, RZ, R3 ;  /* 0x00000003ff08723e */ /* 0x000fe200000000ff */
[----:B------:R-:W-:-:S03]  /*2770*/  IMAD.IADD R3, R21, 0x1, R13 ;  /* 0x0000000115037824 */ /* 0x000fc600078e020d */
[----:B------:R-:W-:Y:S01]  /*2780*/  PRMT R9, R8, 0x7610, R9 ;  /* 0x0000761008097816 */ /* 0x000fe20000000009 */
[----:B------:R-:W-:Y:S01]  /*2790*/  IMAD.SHL.U32 R8, R72, 0x8, RZ ;  /* 0x0000000848087824 */ /* 0x000fe200078e00ff */
[----:B------:R-:W-:-:S03]  /*27a0*/  LEA.HI.X R3, R12, R75, R3, 0x1, P4 ;  /* 0x0000004b0c037211 */ /* 0x000fc600020f0c03 */
[----:B------:R0:W-:Y:S02]  /*27b0*/  @P2 STG.E.U16 desc[UR56][R4.64], R9 ;  /* 0x0000000904002986 */ /* 0x0001e4000c101538 */
[----:B0-----:R-:W-:Y:S01]  /*27c0*/  SHF.L.U64.HI R9, R72, 0x3, R73 ;  /* 0x0000000348097819 */ /* 0x001fe20000010249 */
[----:B------:R-:W-:Y:S06]  /*27d0*/  @!P3 BRA `(.L_x_34) ;  /* 0x000000000004b947 */ /* 0x000fec0003800000 */
[----:B------:R0:W5:Y:S02]  /*27e0*/  LDG.E.LTC128B.U16 R18, desc[UR56][R2.64+0x2] ;  /* 0x0000023802127981 */ /* 0x000164000c1e1520 */
.L_x_34:
[----:B------:R-:W-:Y:S05]  /*27f0*/  BSYNC B1 ;  /* 0x0000000000017941 */ /* 0x000fea0003800000 */
.L_x_33:
[----:B-----5:R-:W-:Y:S01]  /*2800*/  HADD2.F32 R12, -RZ, R18.H0_H0 ;  /* 0x20000012ff0c7230 */ /* 0x020fe20000004100 */
[----:B------:R-:W-:Y:S01]  /*2810*/  ISETP.GT.AND P0, PT, R0, 0x8, P0 ;  /* 0x000000080000780c */ /* 0x000fe20000704270 */
[----:B------:R-:W-:-:S04]  /*2820*/  IMAD.WIDE.U32 R8, R14, R72, R8 ;  /* 0x000000480e087225 */ /* 0x000fc800078e0008 */
[----:B------:R-:W-:Y:S01]  /*2830*/  FMUL R12, R12, R23 ;  /* 0x000000170c0c7220 */ /* 0x000fe20000400000 */
[----:B------:R-:W-:Y:S01]  /*2840*/  IMAD.IADD R69, R69, 0x1, R9 ;  /* 0x0000000145457824 */ /* 0x000fe200078e0209 */
[----:B------:R-:W-:Y:S02]  /*2850*/  IADD3 R6, P2, R6, R8, RZ ;  /* 0x0000000806067210 */ /* 0x000fe40007f5e0ff */
[----:B------:R-:W-:-:S03]  /*2860*/  FFMA R25, R25, R22, R12 ;  /* 0x0000001619197223 */ /* 0x000fc6000000000c */
[----:B------:R-:W-:Y:S01]  /*2870*/  IMAD.X R7, R69, 0x1, R7, P2 ;  /* 0x0000000145077824 */ /* 0x000fe200010e0607 */
[C---:B------:R-:W-:Y:S02]  /*2880*/  LEA R12, P2, R6.reuse, R74, 0x1 ;  /* 0x0000004a060c7211 */ /* 0x040fe400078408ff */
[----:B------:R-:W-:Y:S02]  /*2890*/  F2FP.F16.F32.PACK_AB R25, RZ, R25 ;  /* 0x00000019ff19723e */ /* 0x000fe400000000ff */
[----:B------:R-:W-:-:S03]  /*28a0*/  LEA.HI.X R13, R6, R75, R7, 0x1, P2 ;  /* 0x0000004b060d7211 */ /* 0x000fc600010f0c07 */
[----:B------:R1:W-:Y:S04]  /*28b0*/  @P3 STG.E.U16 desc[UR56][R4.64+0x2], R25 ;  /* 0x0000021904003986 */ /* 0x0003e8000c101538 */
[----:B------:R-:W2:Y:S01]  /*28c0*/  @P0 LDG.E.LTC128B.U16 R18, desc[UR56][R12.64] ;  /* 0x000000380c120981 */ /* 0x000ea2000c1e1520 */
[----:B------:R-:W-:Y:S01]  /*28d0*/  IADD3 R10, P2, P3, R58, R8, R10 ;  /* 0x000000083a0a7210 */ /* 0x000fe20007b5e00a */
[----:B------:R-:W-:Y:S01]  /*28e0*/  BSSY B1, `(.L_x_35) ;  /* 0x0000011000017945 */ /* 0x000fe20003800000 */
[----:B------:R-:W-:Y:S02]  /*28f0*/  SHF.L.U64.HI R9, R61, 0x1, R60 ;  /* 0x000000013d097819 */ /* 0x000fe4000001023c */
[----:B------:R-:W-:Y:S02]  /*2900*/  IADD3.X R11, R59, R69, R11, P2, P3 ;  /* 0x000000453b0b7210 */ /* 0x000fe400017e640b */
[----:B------:R-:W-:-:S02]  /*2910*/  LEA R8, P2, R61, R4, 0x1 ;  /* 0x000000043d087211 */ /* 0x000fc400078408ff */
[----:B------:R-:W-:Y:S01]  /*2920*/  ISETP.GT.AND P1, PT, R0, 0x8, P1 ;  /* 0x000000080000780c */ /* 0x000fe20000f24270 */
[----:B------:R-:W-:-:S04]  /*2930*/  IMAD.WIDE.U32 R10, R19, R70, R10 ;  /* 0x00000046130a7225 */ /* 0x000fc800078e000a */
[----:B------:R-:W-:Y:S02]  /*2940*/  IMAD.X R9, R9, 0x1, R5, P2 ;  /* 0x0000000109097824 */ /* 0x000fe400010e0605 */
[----:B------:R-:W-:Y:S02]  /*2950*/  IMAD.IADD R11, R21, 0x1, R11 ;  /* 0x00000001150b7824 */ /* 0x000fe400078e020b */
[----:B--2---:R-:W-:-:S05]  /*2960*/  HADD2.F32 R6, -RZ, R18.H0_H0 ;  /* 0x20000012ff067230 */ /* 0x004fca0000004100 */
[----:B------:R-:W-:Y:S01]  /*2970*/  FMUL R7, R6, R23 ;  /* 0x0000001706077220 */ /* 0x000fe20000400000 */
[----:B------:R-:W-:-:S03]  /*2980*/  LEA R6, P3, R10, R74, 0x1 ;  /* 0x0000004a0a067211 */ /* 0x000fc600078608ff */
[----:B------:R-:W-:-:S05]  /*2990*/  FFMA R7, R26, R22, R7 ;  /* 0x000000161a077223 */ /* 0x000fca0000000007 */
[----:B------:R-:W-:Y:S02]  /*29a0*/  F2FP.F16.F32.PACK_AB R12, RZ, R7 ;  /* 0x00000007ff0c723e */ /* 0x000fe400000000ff */
[----:B------:R-:W-:-:S03]  /*29b0*/  LEA.HI.X R7, R10, R75, R11, 0x1, P3 ;  /* 0x0000004b0a077211 */ /* 0x000fc600018f0c0b */
[----:B------:R1:W-:Y:S01]  /*29c0*/  @P0 STG.E.U16 desc[UR56][R8.64], R12 ;  /* 0x0000000c08000986 */ /* 0x0003e2000c101538 */
[----:B------:R-:W-:Y:S05]  /*29d0*/  @!P1 BRA `(.L_x_36) ;  /* 0x0000000000049947 */ /* 0x000fea0003800000 */
[----:B------:R2:W5:Y:S02]  /*29e0*/  LDG.E.LTC128B.U16 R18, desc[UR56][R6.64+0x2] ;  /* 0x0000023806127981 */ /* 0x000564000c1e1520 */
.L_x_36:
[----:B------:R-:W-:Y:S05]  /*29f0*/  BSYNC B1 ;  /* 0x0000000000017941 */ /* 0x000fea0003800000 */
.L_x_35:
[----:B-----5:R-:W-:Y:S01]  /*2a00*/  HADD2.F32 R10, -RZ, R18.H0_H0 ;  /* 0x20000012ff0a7230 */ /* 0x020fe20000004100 */
[----:B------:R-:W-:Y:S01]  /*2a10*/  ISETP.GT.AND P0, PT, R68, 0x8, PT ;  /* 0x000000084400780c */ /* 0x000fe20003f04270 */
[----:B------:R-:W-:Y:S03]  /*2a20*/  BSSY B1, `(.L_x_37) ;  /* 0x0000008000017945 */ /* 0x000fe60003800000 */
[----:B------:R-:W-:Y:S01]  /*2a30*/  FMUL R10, R10, R23 ;  /* 0x000000170a0a7220 */ /* 0x000fe20000400000 */
[----:B------:R-:W-:-:S03]  /*2a40*/  ISETP.GT.AND P2, PT, R0, RZ, P0 ;  /* 0x000000ff0000720c */ /* 0x000fc60000744270 */
[----:B------:R-:W-:-:S05]  /*2a50*/  FFMA R10, R27, R22, R10 ;  /* 0x000000161b0a7223 */ /* 0x000fca000000000a */
[----:B------:R-:W-:-:S05]  /*2a60*/  F2FP.F16.F32.PACK_AB R10, RZ, R10 ;  /* 0x0000000aff0a723e */ /* 0x000fca00000000ff */
[----:B------:R3:W-:Y:S01]  /*2a70*/  @P1 STG.E.U16 desc[UR56][R8.64+0x2], R10 ;  /* 0x0000020a08001986 */ /* 0x0007e2000c101538 */
[----:B------:R-:W-:Y:S05]  /*2a80*/  @!P2 BRA `(.L_x_38) ;  /* 0x000000000004a947 */ /* 0x000fea0003800000 */
[----:B------:R4:W5:Y:S02]  /*2a90*/  LDG.E.LTC128B.U16 R18, desc[UR56][R2.64+0x10] ;  /* 0x0000103802127981 */ /* 0x000964000c1e1520 */
.L_x_38:
[----:B------:R-:W-:Y:S05]  /*2aa0*/  BSYNC B1 ;  /* 0x0000000000017941 */ /* 0x000fea0003800000 */
.L_x_37:
[----:B---3-5:R-:W-:Y:S01]  /*2ab0*/  HADD2.F32 R10, -RZ, R18.H0_H0 ;  /* 0x20000012ff0a7230 */ /* 0x028fe20000004100 */
        /* <DEDUP_REMOVED lines=9> */
.L_x_40:
[----:B------:R-:W-:Y:S05]  /*2b50*/  BSYNC B1 ;  /* 0x0000000000017941 */ /* 0x000fea0003800000 */
.L_x_39:
[----:B-----5:R-:W-:Y:S01]  /*2b60*/  HADD2.F32 R10, -RZ, R18.H0_H0 ;  /* 0x20000012ff0a7230 */ /* 0x020fe20000004100 */
[----:B------:R-:W-:Y:S01]  /*2b70*/  ISETP.GT.AND P0, PT, R0, 0x8, P0 ;  /* 0x000000080000780c */ /* 0x000fe20000704270 */
[----:B------:R-:W-:Y:S03]  /*2b80*/  BSSY B1, `(.L_x_41) ;  /* 0x0000007000017945 */ /* 0x000fe60003800000 */
[----:B------:R-:W-:-:S04]  /*2b90*/  FMUL R10, R10, R23 ;  /* 0x000000170a0a7220 */ /* 0x000fc80000400000 */
[----:B------:R-:W-:-:S05]  /*2ba0*/  FFMA R10, R29, R22, R10 ;  /* 0x000000161d0a7223 */ /* 0x000fca000000000a */
[----:B------:R-:W-:-:S05]  /*2bb0*/  F2FP.F16.F32.PACK_AB R10, RZ, R10 ;  /* 0x0000000aff0a723e */ /* 0x000fca00000000ff */
[----:B------:R0:W-:Y:S01]  /*2bc0*/  @P3 STG.E.U16 desc[UR56][R4.64+0x12], R10 ;  /* 0x0000120a04003986 */ /* 0x0001e2000c101538 */
[----:B------:R-:W-:Y:S05]  /*2bd0*/  @!P0 BRA `(.L_x_42) ;  /* 0x0000000000048947 */ /* 0x000fea0003800000 */
[----:B------:R0:W5:Y:S02]  /*2be0*/  LDG.E.LTC128B.U16 R18, desc[UR56][R6.64+0x10] ;  /* 0x0000103806127981 */ /* 0x000164000c1e1520 */
.L_x_42:
[----:B------:R-:W-:Y:S05]  /*2bf0*/  BSYNC B1 ;  /* 0x0000000000017941 */ /* 0x000fea0003800000 */
.L_x_41:
[----:B0----5:R-:W-:Y:S01]  /*2c00*/  HADD2.F32 R10, -RZ, R18.H0_H0 ;  /* 0x20000012ff0a7230 */ /* 0x021fe20000004100 */
[----:B------:R-:W-:Y:S01]  /*2c10*/  ISETP.GT.AND P1, PT, R0, 0x8, P1 ;  /* 0x000000080000780c */ /* 0x000fe20000f24270 */
[----:B------:R-:W-:Y:S03]  /*2c20*/  BSSY B1, `(.L_x_43) ;  /* 0x0000007000017945 */ /* 0x000fe60003800000 */
[----:B---3--:R-:W-:-:S04]  /*2c30*/  FMUL R11, R10, R23 ;  /* 0x000000170a0b7220 */ /* 0x008fc80000400000 */
[----:B------:R-:W-:-:S05]  /*2c40*/  FFMA R11, R30, R22, R11 ;  /* 0x000000161e0b7223 */ /* 0x000fca000000000b */
[----:B------:R-:W-:-:S05]  /*2c50*/  F2FP.F16.F32.PACK_AB R11, RZ, R11 ;  /* 0x0000000bff0b723e */ /* 0x000fca00000000ff */
[----:B------:R0:W-:Y:S01]  /*2c60*/  @P0 STG.E.U16 desc[UR56][R8.64+0x10], R11 ;  /* 0x0000100b08000986 */ /* 0x0001e2000c101538 */
[----:B------:R-:W-:Y:S05]  /*2c70*/  @!P1 BRA `(.L_x_44) ;  /* 0x0000000000049947 */ /* 0x000fea0003800000 */
[----:B------:R3:W5:Y:S02]  /*2c80*/  LDG.E.LTC128B.U16 R18, desc[UR56][R6.64+0x12] ;  /* 0x0000123806127981 */ /* 0x000764000c1e1520 */
.L_x_44:
[----:B------:R-:W-:Y:S05]  /*2c90*/  BSYNC B1 ;  /* 0x0000000000017941 */ /* 0x000fea0003800000 */
.L_x_43:
        /* <DEDUP_REMOVED lines=10> */
.L_x_46:
[----:B------:R-:W-:Y:S05]  /*2d40*/  BSYNC B1 ;  /* 0x0000000000017941 */ /* 0x000fea0003800000 */
.L_x_45:
[----:B0----5:R-:W-:Y:S01]  /*2d50*/  HADD2.F32 R10, -RZ, R18.H0_H0 ;  /* 0x20000012ff0a7230 */ /* 0x021fe20000004100 */
        /* <DEDUP_REMOVED lines=9> */
.L_x_48:
[----:B------:R-:W-:Y:S05]  /*2df0*/  BSYNC B1 ;  /* 0x0000000000017941 */ /* 0x000fea0003800000 */
.L_x_47:
        /* <DEDUP_REMOVED lines=9> */
.L_x_50:
[----:B------:R-:W-:Y:S05]  /*2e90*/  BSYNC B1 ;  /* 0x0000000000017941 */ /* 0x000fea0003800000 */
.L_x_49:
[----:B0----5:R-:W-:Y:S01]  /*2ea0*/  HADD2.F32 R10, -RZ, R18.H0_H0 ;  /* 0x20000012ff0a7230 */ /* 0x021fe20000004100 */
        /* <DEDUP_REMOVED lines=8> */
.L_x_52:
[----:B------:R-:W-:Y:S05]  /*2f30*/  BSYNC B1 ;  /* 0x0000000000017941 */ /* 0x000fea0003800000 */
.L_x_51:
        /* <DEDUP_REMOVED lines=10> */
.L_x_54:
[----:B------:R-:W-:Y:S05]  /*2fe0*/  BSYNC B1 ;  /* 0x0000000000017941 */ /* 0x000fea0003800000 */
.L_x_53:
        /* <DEDUP_REMOVED lines=10> */
.L_x_56:
[----:B------:R-:W-:Y:S05]  /*3090*/  BSYNC B1 ;  /* 0x0000000000017941 */ /* 0x000fea0003800000 */
.L_x_55:
        /* <DEDUP_REMOVED lines=9> */
.L_x_58:
[----:B------:R-:W-:Y:S05]  /*3130*/  BSYNC B1 ;  /* 0x0000000000017941 */ /* 0x000fea0003800000 */
.L_x_57:
        /* <DEDUP_REMOVED lines=9> */
.L_x_60:
[----:B------:R-:W-:Y:S05]  /*31d0*/  BSYNC B1 ;  /* 0x0000000000017941 */ /* 0x000fea0003800000 */
.L_x_59:
        /* <DEDUP_REMOVED lines=10> */
.L_x_62:
[----:B------:R-:W-:Y:S05]  /*3280*/  BSYNC B1 ;  /* 0x0000000000017941 */ /* 0x000fea0003800000 */
.L_x_61:
        /* <DEDUP_REMOVED lines=10> */
.L_x_64:
[----:B------:R-:W-:Y:S05]  /*3330*/  BSYNC B1 ;  /* 0x0000000000017941 */ /* 0x000fea0003800000 */
.L_x_63:
        /* <DEDUP_REMOVED lines=9> */
.L_x_66:
[----:B------:R-:W-:Y:S05]  /*33d0*/  BSYNC B1 ;  /* 0x0000000000017941 */ /* 0x000fea0003800000 */
.L_x_65:
        /* <DEDUP_REMOVED lines=9> */
.L_x_68:
[----:B------:R-:W-:Y:S05]  /*3470*/  BSYNC B1 ;  /* 0x0000000000017941 */ /* 0x000fea0003800000 */
.L_x_67:
        /* <DEDUP_REMOVED lines=10> */
.L_x_70:
[----:B------:R-:W-:Y:S05]  /*3520*/  BSYNC B1 ;  /* 0x0000000000017941 */ /* 0x000fea0003800000 */
.L_x_69:
        /* <DEDUP_REMOVED lines=10> */
.L_x_72:
[----:B------:R-:W-:Y:S05]  /*35d0*/  BSYNC B1 ;  /* 0x0000000000017941 */ /* 0x000fea0003800000 */
.L_x_71:
        /* <DEDUP_REMOVED lines=9> */
.L_x_74:
[----:B------:R-:W-:Y:S05]  /*3670*/  BSYNC B1 ;  /* 0x0000000000017941 */ /* 0x000fea0003800000 */
.L_x_73:
        /* <DEDUP_REMOVED lines=9> */
.L_x_76:
[----:B------:R-:W-:Y:S05]  /*3710*/  BSYNC B1 ;  /* 0x0000000000017941 */ /* 0x000fea0003800000 */
.L_x_75:
        /* <DEDUP_REMOVED lines=10> */
.L_x_78:
[----:B------:R-:W-:Y:S05]  /*37c0*/  BSYNC B1 ;  /* 0x0000000000017941 */ /* 0x000fea0003800000 */
.L_x_77:
        /* <DEDUP_REMOVED lines=10> */
.L_x_80:
[----:B------:R-:W-:Y:S05]  /*3870*/  BSYNC B1 ;  /* 0x0000000000017941 */ /* 0x000fea0003800000 */
.L_x_79:
        /* <DEDUP_REMOVED lines=9> */
.L_x_82:
[----:B------:R-:W-:Y:S05]  /*3910*/  BSYNC B1 ;  /* 0x0000000000017941 */ /* 0x000fea0003800000 */
.L_x_81:
        /* <DEDUP_REMOVED lines=9> */
.L_x_84:
[----:B------:R-:W-:Y:S05]  /*39b0*/  BSYNC B1 ;  /* 0x0000000000017941 */ /* 0x000fea0003800000 */
.L_x_83:
        /* <DEDUP_REMOVED lines=10> */
.L_x_86:
[----:B------:R-:W-:Y:S05]  /*3a60*/  BSYNC B1 ;  /* 0x0000000000017941 */ /* 0x000fea0003800000 */
.L_x_85:
        /* <DEDUP_REMOVED lines=10> */
.L_x_88:
[----:B------:R-:W-:Y:S05]  /*3b10*/  BSYNC B1 ;  /* 0x0000000000017941 */ /* 0x000fea0003800000 */
.L_x_87:
[----:B0---45:R-:W-:Y:S01]  /*3b20*/  HADD2.F32 R2, -RZ, R18.H0_H0 ;  /* 0x20000012ff027230 */ /* 0x031fe20000004100 */
        /* <DEDUP_REMOVED lines=8> */
.L_x_90:
[----:B------:R-:W-:Y:S05]  /*3bb0*/  BSYNC B1 ;  /* 0x0000000000017941 */ /* 0x000fea0003800000 */
.L_x_89:
[----:B0----5:R-:W-:Y:S01]  /*3bc0*/  HADD2.F32 R2, -RZ, R18.H0_H0 ;  /* 0x20000012ff027230 */ /* 0x021fe20000004100 */
[----:B------:R-:W-:Y:S01]  /*3bd0*/  ISETP.GT.AND P1, PT, R0, 0x8, P1 ;  /* 0x000000080000780c */ /* 0x000fe20000f24270 */
[----:B------:R-:W-:Y:S03]  /*3be0*/  BSSY B1, `(.L_x_91) ;  /* 0x000000a000017945 */ /* 0x000fe60003800000 */
[----:B------:R-:W-:Y:S01]  /*3bf0*/  FMUL R3, R2, R23 ;  /* 0x0000001702037220 */ /* 0x000fe20000400000 */
[----:B------:R-:W-:-:S03]  /*3c00*/  @P0 IMAD.MOV.U32 R2, RZ, RZ, R8 ;  /* 0x000000ffff020224 */ /* 0x000fc600078e0008 */
[----:B------:R-:W-:-:S05]  /*3c10*/  FFMA R3, R54, R22, R3 ;  /* 0x0000001636037223 */ /* 0x000fca0000000003 */
[----:B------:R-:W-:-:S04]  /*3c20*/  F2FP.F16.F32.PACK_AB R3, RZ, R3 ;  /* 0x00000003ff03723e */ /* 0x000fc800000000ff */
[----:B-1----:R-:W-:Y:S01]  /*3c30*/  PRMT R4, R3, 0x7610, R4 ;  /* 0x0000761003047816 */ /* 0x002fe20000000004 */
[----:B------:R-:W-:-:S05]  /*3c40*/  @P0 IMAD.MOV.U32 R3, RZ, RZ, R9 ;  /* 0x000000ffff030224 */ /* 0x000fca00078e0009 */
[----:B------:R0:W-:Y:S01]  /*3c50*/  @P0 STG.E.U16 desc[UR56][R2.64+0x70], R4 ;  /* 0x0000700402000986 */ /* 0x0001e2000c101538 */
[----:B------:R-:W-:Y:S05]  /*3c60*/  @!P1 BRA `(.L_x_92) ;  /* 0x0000000000049947 */ /* 0x000fea0003800000 */
[----:B------:R1:W5:Y:S02]  /*3c70*/  LDG.E.LTC128B.U16 R18, desc[UR56][R6.64+0x72] ;  /* 0x0000723806127981 */ /* 0x000364000c1e1520 */
.L_x_92:
[----:B------:R-:W-:Y:S05]  /*3c80*/  BSYNC B1 ;  /* 0x0000000000017941 */ /* 0x000fea0003800000 */
.L_x_91:
[----:B------:R-:W-:Y:S05]  /*3c90*/  @!P1 BRA `(.L_x_93) ;  /* 0x0000000800709947 */ /* 0x000fea0003800000 */
[----:B-----5:R-:W-:-:S05]  /*3ca0*/  HADD2.F32 R18, -RZ, R18.H0_H0 ;  /* 0x20000012ff127230 */ /* 0x020fca0000004100 */
[----:B------:R-:W-:-:S04]  /*3cb0*/  FMUL R18, R18, R23 ;  /* 0x0000001712127220 */ /* 0x000fc80000400000 */
[----:B------:R-:W-:-:S05]  /*3cc0*/  FFMA R18, R55, R22, R18 ;  /* 0x0000001637127223 */ /* 0x000fca0000000012 */
[----:B------:R-:W-:-:S05]  /*3cd0*/  F2FP.F16.F32.PACK_AB R18, RZ, R18 ;  /* 0x00000012ff12723e */ /* 0x000fca00000000ff */
[----:B------:R0:W-:Y:S01]  /*3ce0*/  STG.E.U16 desc[UR56][R8.64+0x72], R18 ;  /* 0x0000721208007986 */ /* 0x0001e2000c101538 */
[----:B------:R-:W-:Y:S05]  /*3cf0*/  BRA `(.L_x_93) ;  /* 0x0000000800587947 */ /* 0x000fea0003800000 */
.L_x_32:
[----:B------:R-:W-:Y:S01]  /*3d00*/  ISETP.GT.AND P3, PT, R68, 0x1, PT ;  /* 0x000000014400780c */ /* 0x000fe20003f64270 */
[----:B------:R-:W-:Y:S01]  /*3d10*/  ULDC.64 UR4, c[0x0][0x5c0] ;  /* 0x0001700000047ab9 */ /* 0x000fe20000000a00 */
[-C--:B------:R-:W-:Y:S01]  /*3d20*/  FMUL R24, R24, R22.reuse ;  /* 0x0000001618187220 */ /* 0x080fe20000400000 */
[-C--:B------:R-:W-:Y:S01]  /*3d30*/  FMUL R25, R25, R22.reuse ;  /* 0x0000001619197220 */ /* 0x080fe20000400000 */
[----:B------:R-:W-:Y:S01]  /*3d40*/  ISETP.GT.AND P1, PT, R0, RZ, P3 ;  /* 0x000000ff0000720c */ /* 0x000fe20001f24270 */
[-C--:B------:R-:W-:Y:S01]  /*3d50*/  FMUL R26, R26, R22.reuse ;  /* 0x000000161a1a7220 */ /* 0x080fe20000400000 */
[----:B------:R-:W-:Y:S01]  /*3d60*/  LEA R2, P4, R20, UR4, 0x1 ;  /* 0x0000000414027c11 */ /* 0x000fe2000f8808ff */
[----:B------:R-:W-:Y:S01]  /*3d70*/  FMUL R27, R27, R22 ;  /* 0x000000161b1b7220 */ /* 0x000fe20000400000 */
[----:B------:R-:W-:Y:S01]  /*3d80*/  F2FP.F16.F32.PACK_AB R24, RZ, R24 ;  /* 0x00000018ff18723e */ /* 0x000fe200000000ff */
[-C--:B------:R-:W-:Y:S01]  /*3d90*/  FMUL R28, R28, R22.reuse ;  /* 0x000000161c1c7220 */ /* 0x080fe20000400000 */
[----:B------:R-:W-:Y:S01]  /*3da0*/  LEA.HI.X R3, R20, UR5, R5, 0x1, P4 ;  /* 0x0000000514037c11 */ /* 0x000fe2000a0f0c05 */
[-C--:B------:R-:W-:Y:S01]  /*3db0*/  FMUL R29, R29, R22.reuse ;  /* 0x000000161d1d7220 */ /* 0x080fe20000400000 */
[----:B------:R-:W-:Y:S01]  /*3dc0*/  F2FP.F16.F32.PACK_AB R25, RZ, R25 ;  /* 0x00000019ff19723e */ /* 0x000fe200000000ff */
[-C--:B------:R-:W-:Y:S01]  /*3dd0*/  FMUL R30, R30, R22.reuse ;  /* 0x000000161e1e7220 */ /* 0x080fe20000400000 */
[----:B------:R-:W-:Y:S01]  /*3de0*/  SHF.L.U64.HI R5, R61, 0x1, R60 ;  /* 0x000000013d057819 */ /* 0x000fe2000001023c */
[----:B------:R-:W-:Y:S01]  /*3df0*/  @P2 STG.E.U16 desc[UR56][R2.64], R24 ;  /* 0x0000001802002986 */ /* 0x000fe2000c101538 */
[----:B------:R-:W-:Y:S01]  /*3e00*/  ISETP.GT.AND P2, PT, R0, 0x8, P0 ;  /* 0x000000080000780c */ /* 0x000fe20000744270 */
[----:B------:R-:W-:Y:S01]  /*3e10*/  FMUL R31, R31, R22 ;  /* 0x000000161f1f7220 */ /* 0x000fe20000400000 */
[----:B------:R-:W-:Y:S01]  /*3e20*/  LEA R4, P5, R61, R2, 0x1 ;  /* 0x000000023d047211 */ /* 0x000fe200078a08ff */
[----:B------:R-:W-:Y:S01]  /*3e30*/  @P1 STG.E.U16 desc[UR56][R2.64+0x2], R25 ;  /* 0x0000021902001986 */ /* 0x000fe2000c101538 */
[----:B------:R-:W-:Y:S01]  /*3e40*/  ISETP.GT.AND P1, PT, R68, 0x8, PT ;  /* 0x000000084400780c */ /* 0x000fe20003f24270 */
[-C--:B------:R-:W-:Y:S01]  /*3e50*/  FMUL R32, R32, R22.reuse ;  /* 0x0000001620207220 */ /* 0x080fe20000400000 */
[----:B------:R-:W-:Y:S01]  /*3e60*/  ISETP.GT.AND P3, PT, R0, 0x8, P3 ;  /* 0x000000080000780c */ /* 0x000fe20001f64270 */
[----:B------:R-:W-:Y:S01]  /*3e70*/  IMAD.X R5, R5, 0x1, R3, P5 ;  /* 0x0000000105057824 */ /* 0x000fe200028e0603 */
[----:B------:R-:W-:Y:S01]  /*3e80*/  ISETP.GT.AND P0, PT, R68, 0x9, PT ;  /* 0x000000094400780c */ /* 0x000fe20003f04270 */
[-C--:B------:R-:W-:Y:S01]  /*3e90*/  FMUL R33, R33, R22.reuse ;  /* 0x0000001621217220 */ /* 0x080fe20000400000 */
[----:B------:R-:W-:Y:S01]  /*3ea0*/  ISETP.GT.AND P4, PT, R0, RZ, P1 ;  /* 0x000000ff0000720c */ /* 0x000fe20000f84270 */
[-C--:B------:R-:W-:Y:S01]  /*3eb0*/  FMUL R34, R34, R22.reuse ;  /* 0x0000001622227220 */ /* 0x080fe20000400000 */
[----:B------:R-:W-:Y:S01]  /*3ec0*/  ISETP.GT.AND P5, PT, R0, RZ, P0 ;  /* 0x000000ff0000720c */ /* 0x000fe200007a4270 */
[----:B------:R-:W-:Y:S01]  /*3ed0*/  FMUL R35, R35, R22 ;  /* 0x0000001623237220 */ /* 0x000fe20000400000 */
[----:B------:R-:W-:Y:S01]  /*3ee0*/  F2FP.F16.F32.PACK_AB R26, RZ, R26 ;  /* 0x0000001aff1a723e */ /* 0x000fe200000000ff */
[-C--:B------:R-:W-:Y:S01]  /*3ef0*/  FMUL R36, R36, R22.reuse ;  /* 0x0000001624247220 */ /* 0x080fe20000400000 */
[----:B------:R-:W-:Y:S01]  /*3f00*/  F2FP.F16.F32.PACK_AB R27, RZ, R27 ;  /* 0x0000001bff1b723e */ /* 0x000fe200000000ff */
[----:B------:R-:W-:Y:S01]  /*3f10*/  FMUL R37, R37, R22 ;  /* 0x0000001625257220 */ /* 0x000fe20000400000 */
[----:B------:R-:W-:Y:S01]  /*3f20*/  F2FP.F16.F32.PACK_AB R28, RZ, R28 ;  /* 0x0000001cff1c723e */ /* 0x000fe200000000ff */
[----:B------:R-:W-:Y:S01]  /*3f30*/  @P2 STG.E.U16 desc[UR56][R4.64], R26 ;  /* 0x0000001a04002986 */ /* 0x000fe2000c101538 */
[----:B------:R-:W-:Y:S01]  /*3f40*/  ISETP.GT.AND P1, PT, R0, 0x8, P1 ;  /* 0x000000080000780c */ /* 0x000fe20000f24270 */
[-C--:B------:R-:W-:Y:S01]  /*3f50*/  FMUL R38, R38, R22.reuse ;  /* 0x0000001626267220 */ /* 0x080fe20000400000 */
[----:B------:R-:W-:Y:S01]  /*3f60*/  F2FP.F16.F32.PACK_AB R29, RZ, R29 ;  /* 0x0000001dff1d723e */ /* 0x000fe200000000ff */
[----:B------:R-:W-:Y:S01]  /*3f70*/  @P3 STG.E.U16 desc[UR56][R4.64+0x2], R27 ;  /* 0x0000021b04003986 */ /* 0x000fe2000c101538 */
[----:B------:R-:W-:Y:S01]  /*3f80*/  ISETP.GT.AND P3, PT, R68, 0x10, PT ;  /* 0x000000104400780c */ /* 0x000fe20003f64270 */
[-C--:B------:R-:W-:Y:S01]  /*3f90*/  FMUL R39, R39, R22.reuse ;  /* 0x0000001627277220 */ /* 0x080fe20000400000 */
[----:B------:R-:W-:Y:S01]  /*3fa0*/  ISETP.GT.AND P2, PT, R0, 0x8, P0 ;  /* 0x000000080000780c */ /* 0x000fe20000744270 */
[----:B------:R-:W-:Y:S01]  /*3fb0*/  @P4 STG.E.U16 desc[UR56][R2.64+0x10], R28 ;  /* 0x0000101c02004986 */ /* 0x000fe2000c101538 */
[----:B------:R-:W-:Y:S01]  /*3fc0*/  ISETP.GT.AND P0, PT, R68, 0x11, PT ;  /* 0x000000114400780c */ /* 0x000fe20003f04270 */
[-C--:B------:R-:W-:Y:S01]  /*3fd0*/  FMUL R40, R40, R22.reuse ;  /* 0x0000001628287220 */ /* 0x080fe20000400000 */
[C---:B------:R-:W-:Y:S01]  /*3fe0*/  ISETP.GT.AND P4, PT, R0.reuse, RZ, P3 ;  /* 0x000000ff0000720c */ /* 0x040fe20001f84270 */
[----:B------:R-:W-:Y:S01]  /*3ff0*/  @P5 STG.E.U16 desc[UR56][R2.64+0x12], R29 ;  /* 0x0000121d02005986 */ /* 0x000fe2000c101538 */
        /* <DEDUP_REMOVED lines=32> */
[----:B------:R-:W-:Y:S01]  /*4200*/  ISETP.GT.AND P2, PT, R0, 0x8, P3 ;  /* 0x000000080000780c */ /* 0x000fe20001f44270 */
[-C--:B------:R-:W-:Y:S01]  /*4210*/  FMUL R51, R51, R22.reuse ;  /* 0x0000001633337220 */ /* 0x080fe20000400000 */
[C---:B------:R-:W-:Y:S01]  /*4220*/  ISETP.GT.AND P3, PT, R68.reuse, 0x20, PT ;  /* 0x000000204400780c */ /* 0x040fe20003f64270 */
        /* <DEDUP_REMOVED lines=13> */
[----:B------:R-:W-:-:S02]  /*4300*/  F2FP.F16.F32.PACK_AB R41, RZ, R41 ;  /* 0x00000029ff29723e */ /* 0x000fc400000000ff */
[C---:B------:R-:W-:Y:S01]  /*4310*/  ISETP.GT.AND P1, PT, R0.reuse, 0x8, P3 ;  /* 0x000000080000780c */ /* 0x040fe20001f24270 */
[----:B------:R-:W-:Y:S01]  /*4320*/  @P2 STG.E.U16 desc[UR56][R4.64+0x32], R39 ;  /* 0x0000322704002986 */ /* 0x000fe2000c101538 */
[----:B------:R-:W-:Y:S02]  /*4330*/  ISETP.GT.AND P0, PT, R0, 0x8, P0 ;  /* 0x000000080000780c */ /* 0x000fe40000704270 */
[----:B------:R-:W-:Y:S01]  /*4340*/  F2FP.F16.F32.PACK_AB R42, RZ, R42 ;  /* 0x0000002aff2a723e */ /* 0x000fe200000000ff */
[----:B------:R-:W-:Y:S01]  /*4350*/  @P4 STG.E.U16 desc[UR56][R2.64+0x40], R40 ;  /* 0x0000402802004986 */ /* 0x000fe2000c101538 */
[C---:B------:R-:W-:Y:S02]  /*4360*/  ISETP.GT.AND P4, PT, R68.reuse, 0x28, PT ;  /* 0x000000284400780c */ /* 0x040fe40003f84270 */
[----:B------:R-:W-:Y:S01]  /*4370*/  F2FP.F16.F32.PACK_AB R43, RZ, R43 ;  /* 0x0000002bff2b723e */ /* 0x000fe200000000ff */
[----:B------:R-:W-:Y:S01]  /*4380*/  @P5 STG.E.U16 desc[UR56][R2.64+0x42], R41 ;  /* 0x0000422902005986 */ /* 0x000fe2000c101538 */
[----:B------:R-:W-:-:S02]  /*4390*/  ISETP.GT.AND P5, PT, R68, 0x29, PT ;  /* 0x000000294400780c */ /* 0x000fc40003fa4270 */
[C---:B------:R-:W-:Y:S01]  /*43a0*/  ISETP.GT.AND P2, PT, R0.reuse, RZ, P4 ;  /* 0x000000ff0000720c */ /* 0x040fe20002744270 */
[----:B------:R-:W-:Y:S01]  /*43b0*/  @P1 STG.E.U16 desc[UR56][R4.64+0x40], R42 ;  /* 0x0000402a04001986 */ /* 0x000fe2000c101538 */
[----:B------:R-:W-:Y:S02]  /*43c0*/  ISETP.GT.AND P6, PT, R0, RZ, P5 ;  /* 0x000000ff0000720c */ /* 0x000fe40002fc4270 */
[----:B------:R-:W-:Y:S01]  /*43d0*/  F2FP.F16.F32.PACK_AB R44, RZ, R44 ;  /* 0x0000002cff2c723e */ /* 0x000fe200000000ff */
[----:B------:R-:W-:Y:S01]  /*43e0*/  @P0 STG.E.U16 desc[UR56][R4.64+0x42], R43 ;  /* 0x0000422b04000986 */ /* 0x000fe2000c101538 */
[----:B------:R-:W-:Y:S02]  /*43f0*/  F2FP.F16.F32.PACK_AB R45, RZ, R45 ;  /* 0x0000002dff2d723e */ /* 0x000fe400000000ff */
[----:B------:R-:W-:Y:S02]  /*4400*/  ISETP.GT.AND P3, PT, R68, 0x30, PT ;  /* 0x000000304400780c */ /* 0x000fe40003f64270 */
[----:B------:R-:W-:-:S02]  /*4410*/  ISETP.GT.AND P4, PT, R0, 0x8, P4 ;  /* 0x000000080000780c */ /* 0x000fc40002784270 */
[----:B------:R-:W-:Y:S01]  /*4420*/  F2FP.F16.F32.PACK_AB R46, RZ, R46 ;  /* 0x0000002eff2e723e */ /* 0x000fe200000000ff */
[----:B------:R-:W-:Y:S01]  /*4430*/  @P2 STG.E.U16 desc[UR56][R2.64+0x50], R44 ;  /* 0x0000502c02002986 */ /* 0x000fe2000c101538 */
[----:B------:R-:W-:Y:S02]  /*4440*/  ISETP.GT.AND P2, PT, R68, 0x31, PT ;  /* 0x000000314400780c */ /* 0x000fe40003f44270 */
[----:B------:R-:W-:Y:S01]  /*4450*/  F2FP.F16.F32.PACK_AB R47, RZ, R47 ;  /* 0x0000002fff2f723e */ /* 0x000fe200000000ff */
[----:B------:R-:W-:Y:S01]  /*4460*/  @P6 STG.E.U16 desc[UR56][R2.64+0x52], R45 ;  /* 0x0000522d02006986 */ /* 0x000fe2000c101538 */
[C---:B------:R-:W-:Y:S02]  /*4470*/  ISETP.GT.AND P6, PT, R0.reuse, 0x8, P5 ;  /* 0x000000080000780c */ /* 0x040fe40002fc4270 */
[----:B------:R-:W-:Y:S02]  /*4480*/  ISETP.GT.AND P5, PT, R0, RZ, P3 ;  /* 0x000000ff0000720c */ /* 0x000fe40001fa4270 */
[----:B------:R-:W-:Y:S01]  /*4490*/  F2FP.F16.F32.PACK_AB R48, RZ, R48 ;  /* 0x00000030ff30723e */ /* 0x000fe200000000ff */
[----:B------:R-:W-:Y:S01]  /*44a0*/  @P4 STG.E.U16 desc[UR56][R4.64+0x50], R46 ;  /* 0x0000502e04004986 */ /* 0x000fe2000c101538 */
[----:B------:R-:W-:-:S02]  /*44b0*/  ISETP.GT.AND P1, PT, R68, 0x38, PT ;  /* 0x000000384400780c */ /* 0x000fc40003f24270 */
[----:B------:R-:W-:Y:S02]  /*44c0*/  ISETP.GT.AND P0, PT, R68, 0x39, PT ;  /* 0x000000394400780c */ /* 0x000fe40003f04270 */
[C---:B------:R-:W-:Y:S02]  /*44d0*/  ISETP.GT.AND P4, PT, R0.reuse, RZ, P2 ;  /* 0x000000ff0000720c */ /* 0x040fe40001784270 */
[C---:B------:R-:W-:Y:S01]  /*44e0*/  ISETP.GT.AND P3, PT, R0.reuse, 0x8, P3 ;  /* 0x000000080000780c */ /* 0x040fe20001f64270 */
[----:B------:R-:W-:Y:S01]  /*44f0*/  @P6 STG.E.U16 desc[UR56][R4.64+0x52], R47 ;  /* 0x0000522f04006986 */ /* 0x000fe2000c101538 */
[C---:B------:R-:W-:Y:S02]  /*4500*/  ISETP.GT.AND P2, PT, R0.reuse, 0x8, P2 ;  /* 0x000000080000780c */ /* 0x040fe40001744270 */
[C---:B------:R-:W-:Y:S01]  /*4510*/  ISETP.GT.AND P6, PT, R0.reuse, RZ, P0 ;  /* 0x000000ff0000720c */ /* 0x040fe200007c4270 */
[----:B------:R-:W-:Y:S01]  /*4520*/  @P5 STG.E.U16 desc[UR56][R2.64+0x60], R48 ;  /* 0x0000603002005986 */ /* 0x000fe2000c101538 */
[----:B------:R-:W-:-:S02]  /*4530*/  ISETP.GT.AND P5, PT, R0, RZ, P1 ;  /* 0x000000ff0000720c */ /* 0x000fc40000fa4270 */
[C---:B------:R-:W-:Y:S02]  /*4540*/  ISETP.GT.AND P1, PT, R0.reuse, 0x8, P1 ;  /* 0x000000080000780c */ /* 0x040fe40000f24270 */
[----:B------:R-:W-:Y:S02]  /*4550*/  F2FP.F16.F32.PACK_AB R49, RZ, R49 ;  /* 0x00000031ff31723e */ /* 0x000fe400000000ff */
[----:B------:R-:W-:Y:S02]  /*4560*/  F2FP.F16.F32.PACK_AB R50, RZ, R50 ;  /* 0x00000032ff32723e */ /* 0x000fe400000000ff */
[----:B------:R-:W-:Y:S01]  /*4570*/  F2FP.F16.F32.PACK_AB R51, RZ, R51 ;  /* 0x00000033ff33723e */ /* 0x000fe200000000ff */
[----:B------:R-:W-:Y:S01]  /*4580*/  @P4 STG.E.U16 desc[UR56][R2.64+0x62], R49 ;  /* 0x0000623102004986 */ /* 0x000fe2000c101538 */
[----:B------:R-:W-:Y:S02]  /*4590*/  ISETP.GT.AND P0, PT, R0, 0x8, P0 ;  /* 0x000000080000780c */ /* 0x000fe40000704270 */
[----:B------:R-:W-:Y:S01]  /*45a0*/  F2FP.F16.F32.PACK_AB R52, RZ, R52 ;  /* 0x00000034ff34723e */ /* 0x000fe200000000ff */
[----:B------:R-:W-:Y:S01]  /*45b0*/  @P3 STG.E.U16 desc[UR56][R4.64+0x60], R50 ;  /* 0x0000603204003986 */ /* 0x000fe2000c101538 */
[----:B------:R-:W-:-:S02]  /*45c0*/  F2FP.F16.F32.PACK_AB R53, RZ, R53 ;  /* 0x00000035ff35723e */ /* 0x000fc400000000ff */
[----:B------:R-:W-:Y:S01]  /*45d0*/  F2FP.F16.F32.PACK_AB R54, RZ, R54 ;  /* 0x00000036ff36723e */ /* 0x000fe200000000ff */
[----:B------:R-:W-:Y:S01]  /*45e0*/  @P2 STG.E.U16 desc[UR56][R4.64+0x62], R51 ;  /* 0x0000623304002986 */ /* 0x000fe2000c101538 */
[----:B------:R-:W-:-:S03]  /*45f0*/  F2FP.F16.F32.PACK_AB R55, RZ, R55 ;  /* 0x00000037ff37723e */ /* 0x000fc600000000ff */
[----:B------:R-:W-:Y:S04]  /*4600*/  @P5 STG.E.U16 desc[UR56][R2.64+0x70], R52 ;  /* 0x0000703402005986 */ /* 0x000fe8000c101538 */
[----:B------:R0:W-:Y:S02]  /*4610*/  @P6 STG.E.U16 desc[UR56][R2.64+0x72], R53 ;  /* 0x0000723502006986 */ /* 0x0001e4000c101538 */
[----:B0-----:R-:W-:Y:S02]  /*4620*/  @P1 IMAD.MOV.U32 R2, RZ, RZ, R4 ;  /* 0x000000ffff021224 */ /* 0x001fe400078e0004 */
[----:B------:R-:W-:-:S05]  /*4630*/  @P1 IMAD.MOV.U32 R3, RZ, RZ, R5 ;  /* 0x000000ffff031224 */ /* 0x000fca00078e0005 */
[----:B------:R0:W-:Y:S04]  /*4640*/  @P1 STG.E.U16 desc[UR56][R2.64+0x70], R54 ;  /* 0x0000703602001986 */ /* 0x0001e8000c101538 */
[----:B------:R0:W-:Y:S02]  /*4650*/  @P0 STG.E.U16 desc[UR56][R4.64+0x72], R55 ;  /* 0x0000723704000986 */ /* 0x0001e4000c101538 */
.L_x_93:
[----:B------:R-:W-:Y:S05]  /*4660*/  BSYNC B0 ;  /* 0x0000000000007941 */ /* 0x000fea0003800000 */
.L_x_31:
[----:B0-----:R-:W-:Y:S01]  /*4670*/  IMAD.U32 R2, RZ, RZ, UR54 ;  /* 0x00000036ff027e24 */ /* 0x001fe2000f8e00ff */
[----:B------:R-:W-:Y:S01]  /*4680*/  ULDC.64 UR4, c[0x0][0x650] ;  /* 0x0001940000047ab9 */ /* 0x000fe20000000a00 */
[----:B------:R-:W-:Y:S01]  /*4690*/  IMAD.U32 R3, RZ, RZ, UR55 ;  /* 0x00000037ff037e24 */ /* 0x000fe2000f8e00ff */
[----:B------:R0:W-:Y:S01]  /*46a0*/  SYNCS.ARRIVE.TRANS64.A1T0 RZ, [R64+UR52], RZ ;  /* 0x000000ff40ff79a7 */ /* 0x0001e20008100034 */
[----:B------:R-:W-:Y:S01]  /*46b0*/  PRMT R0, RZ, 0x7610, R0 ;  /* 0x00007610ff007816 */ /* 0x000fe20000000000 */
[----:B-----5:R-:W-:Y:S01]  /*46c0*/  IMAD.MOV.U32 R18, RZ, RZ, -0x1 ;  /* 0xffffffffff127424 */ /* 0x020fe200078e00ff */
[----:B------:R-:W-:Y:S01]  /*46d0*/  LEA R16, P0, R2, R16, 0x1 ;  /* 0x0000001002107211 */ /* 0x000fe200078008ff */
[----:B------:R-:W-:Y:S02]  /*46e0*/  IMAD.MOV.U32 R2, RZ, RZ, -0x1 ;  /* 0xffffffffff027424 */ /* 0x000fe400078e00ff */
[----:B------:R-:W-:Y:S01]  /*46f0*/  IMAD.MOV.U32 R19, RZ, RZ, -0x1 ;  /* 0xffffffffff137424 */ /* 0x000fe200078e00ff */
[----:B------:R-:W-:-:S02]  /*4700*/  IADD3.X R17, R17, UR36, RZ, P0, !PT ;  /* 0x0000002411117c10 */ /* 0x000fc400087fe4ff */
[----:B------:R-:W-:-:S04]  /*4710*/  ISETP.GE.U32.AND P0, PT, R16, UR4, PT ;  /* 0x0000000410007c0c */ /* 0x000fc8000bf06070 */
[----:B------:R-:W-:-:S13]  /*4720*/  ISETP.GE.U32.AND.EX P0, PT, R17, UR5, PT, P0 ;  /* 0x0000000511007c0c */ /* 0x000fda000bf06100 */
[----:B0-----:R-:W-:Y:S05]  /*4730*/  @P0 BRA `(.L_x_94) ;  /* 0x0000000400700947 */ /* 0x001fea0003800000 */
[----:B------:R-:W0:Y:S01]  /*4740*/  S2UR UR6, SR_CTAID.X ;  /* 0x00000000000679c3 */ /* 0x000e220000002500 */
[----:B------:R-:W-:Y:S01]  /*4750*/  ULDC.64 UR4, c[0x0][0x628] ;  /* 0x00018a0000047ab9 */ /* 0x000fe20000000a00 */
[----:B------:R-:W-:Y:S01]  /*4760*/  ULDC UR7, c[0x0][0x150] ;  /* 0x0000540000077ab9 */ /* 0x000fe20000000800 */
[----:B------:R-:W-:Y:S01]  /*4770*/  ISETP.NE.U32.AND P0, PT, RZ, UR4, PT ;  /* 0x00000004ff007c0c */ /* 0x000fe2000bf05070 */
[----:B------:R-:W-:Y:S01]  /*4780*/  ULDC UR15, c[0x0][0x630] ;  /* 0x00018c00000f7ab9 */ /* 0x000fe20000000800 */
[C---:B------:R-:W-:Y:S02]  /*4790*/  R2UR UR16, R16.reuse ;  /* 0x00000000101072ca */ /* 0x040fe400000e0000 */
[----:B------:R-:W-:Y:S01]  /*47a0*/  ISETP.NE.AND.EX P0, PT, RZ, UR5, PT, P0 ;  /* 0x00000005ff007c0c */ /* 0x000fe2000bf05300 */
[----:B------:R-:W5:Y:S01]  /*47b0*/  S2UR UR17, SR_CTAID.Y ;  /* 0x00000000001179c3 */ /* 0x000f620000002600 */
[----:B------:R-:W-:Y:S02]  /*47c0*/  R2UR UR12, R16 ;  /* 0x00000000100c72ca */ /* 0x000fe400000e0000 */
[----:B------:R-:W-:-:S02]  /*47d0*/  R2UR UR13, R17 ;  /* 0x00000000110d72ca */ /* 0x000fc400000e0000 */
[----:B0-----:R-:W-:-:S05]  /*47e0*/  I2FP.F32.U32 R0, UR6 ;  /* 0x0000000600007c45 */ /* 0x001fca0008201000 */
[----:B------:R-:W-:Y:S01]  /*47f0*/  FMUL R0, R0, UR7 ;  /* 0x0000000700007c20 */ /* 0x000fe20008400000 */
[----:B------:R-:W-:Y:S01]  /*4800*/  ULDC UR7, c[0x0][0x154] ;  /* 0x0000550000077ab9 */ /* 0x000fe20000000800 */
[----:B-----5:R-:W-:-:S04]  /*4810*/  I2FP.F32.U32 R2, UR17 ;  /* 0x0000001100027c45 */ /* 0x020fc80008201000 */
[----:B------:R-:W0:Y:S01]  /*4820*/  F2I.U32.TRUNC.NTZ R0, R0 ;  /* 0x0000000000007305 */ /* 0x000e22000020f000 */
[----:B------:R-:W-:Y:S01]  /*4830*/  FMUL R2, R2, UR7 ;  /* 0x0000000702027c20 */ /* 0x000fe20008400000 */
[----:B------:R-:W-:Y:S06]  /*4840*/  @!P0 BRA `(.L_x_95) ;  /* 0x0000000000308947 */ /* 0x000fec0003800000 */
        /* <DEDUP_REMOVED lines=12> */
.L_x_95:
[----:B------:R-:W-:Y:S01]  /*4910*/  USHF.R.U64 UR8, UR12, UR15, UR13 ;  /* 0x0000000f0c087299 */ /* 0x000fe2000800120d */
[----:B------:R-:W-:Y:S01]  /*4920*/  R2UR UR5, R17 ;  /* 0x00000000110572ca */ /* 0x000fe200000e0000 */
[----:B------:R-:W-:Y:S01]  /*4930*/  USHF.R.U32.HI UR4, URZ, UR15, UR13 ;  /* 0x0000000f3f047299 */ /* 0x000fe2000801160d */
[----:B------:R-:W5:Y:S01]  /*4940*/  F2I.U32.TRUNC.NTZ R2, R2 ;  /* 0x0000000200027305 */ /* 0x000f62000020f000 */
[----:B------:R-:W-:Y:S01]  /*4950*/  UIADD3 UR9, UP0, URZ, -UR8, URZ ;  /* 0x800000083f097290 */ /* 0x000fe2000ff1e03f */
[----:B------:R-:W-:Y:S01]  /*4960*/  ULDC.64 UR10, c[0x0][0x620] ;  /* 0x00018800000a7ab9 */ /* 0x000fe20000000a00 */
[----:B------:R-:W-:Y:S02]  /*4970*/  ULDC UR13, c[0x0][0x608] ;  /* 0x00018200000d7ab9 */ /* 0x000fe40000000800 */
[----:B------:R-:W-:Y:S01]  /*4980*/  UIADD3.X UR4, URZ, ~UR4, URZ, UP0, !UPT ;  /* 0x800000043f047290 */ /* 0x000fe200087fe43f */
[----:B------:R-:W-:Y:S01]  /*4990*/  ULDC UR22, c[0x0][0x148] ;  /* 0x0000520000167ab9 */ /* 0x000fe20000000800 */
[----:B------:R-:W-:-:S02]  /*49a0*/  ULDC UR20, c[0x0][0x648] ;  /* 0x0001920000147ab9 */ /* 0x000fc40000000800 */
[----:B------:R-:W-:Y:S01]  /*49b0*/  UIMAD UR7, UR4, UR10, URZ ;  /* 0x0000000a040772a4 */ /* 0x000fe2000f8e023f */
[----:B------:R-:W-:Y:S02]  /*49c0*/  ULDC UR21, c[0x0][0x638] ;  /* 0x00018e0000157ab9 */ /* 0x000fe40000000800 */
[----:B------:R-:W-:Y:S01]  /*49d0*/  UMOV UR4, UR16 ;  /* 0x0000001000047c82 */ /* 0x000fe20008000000 */
[----:B------:R-:W-:Y:S02]  /*49e0*/  UIMAD UR7, UR9, UR11, UR7 ;  /* 0x0000000b090772a4 */ /* 0x000fe4000f8e0207 */
[----:B------:R-:W-:Y:S01]  /*49f0*/  UIMAD.WIDE.U32 UR4, UR9, UR10, UR4 ;  /* 0x0000000a090472a5 */ /* 0x000fe2000f8e0004 */
[----:B0-----:R-:W-:Y:S01]  /*4a00*/  R2UR UR10, R0 ;  /* 0x00000000000a72ca */ /* 0x001fe200000e0000 */
[----:B------:R-:W-:Y:S01]  /*4a10*/  ULDC UR16, c[0x0][0x658] ;  /* 0x0001960000107ab9 */ /* 0x000fe20000000800 */
[----:B-----5:R-:W-:Y:S01]  /*4a20*/  R2UR UR12, R2 ;  /* 0x00000000020c72ca */ /* 0x020fe200000e0000 */
[----:B------:R-:W-:Y:S01]  /*4a30*/  UIADD3 UR7, UR5, UR7, URZ ;  /* 0x0000000705077290 */ /* 0x000fe2000fffe03f */
[----:B------:R-:W-:-:S02]  /*4a40*/  ULDC UR11, c[0x0][0x144] ;  /* 0x00005100000b7ab9 */ /* 0x000fc40000000800 */
[----:B------:R-:W-:Y:S02]  /*4a50*/  ULDC UR5, c[0x0][0x618] ;  /* 0x0001860000057ab9 */ /* 0x000fe40000000800 */
[----:B------:R-:W-:Y:S02]  /*4a60*/  USHF.R.U64 UR9, UR4, UR5, UR7 ;  /* 0x0000000504097299 */ /* 0x000fe40008001207 */
[----:B------:R-:W-:-:S03]  /*4a70*/  USHF.R.U32.HI UR7, URZ, UR5, UR7 ;  /* 0x000000053f077299 */ /* 0x000fc60008011607 */
[----:B------:R-:W-:Y:S01]  /*4a80*/  ULDC.64 UR4, c[0x0][0x640] ;  /* 0x0001900000047ab9 */ /* 0x000fe20000000a00 */
[----:B------:R-:W-:Y:S01]  /*4a90*/  USHF.R.U64 UR15, UR9, UR13, UR7 ;  /* 0x0000000d090f7299 */ /* 0x000fe20008001207 */
[----:B------:R-:W-:Y:S01]  /*4aa0*/  ISETP.NE.U32.AND P0, PT, RZ, UR4, PT ;  /* 0x00000004ff007c0c */ /* 0x000fe2000bf05070 */
[----:B------:R-:W-:Y:S02]  /*4ab0*/  USHF.R.U32.HI UR7, URZ, UR13, UR7 ;  /* 0x0000000d3f077299 */ /* 0x000fe40008011607 */
[----:B------:R-:W-:Y:S01]  /*4ac0*/  UIADD3 UR10, -UR10, URZ, URZ ;  /* 0x0000003f0a0a7290 */ /* 0x000fe2000fffe13f */
[----:B------:R-:W-:Y:S01]  /*4ad0*/  ISETP.NE.AND.EX P0, PT, RZ, UR5, PT, P0 ;  /* 0x00000005ff007c0c */ /* 0x000fe2000bf05300 */
[----:B------:R-:W-:Y:S02]  /*4ae0*/  USHF.R.U64 UR14, UR15, UR16, UR7 ;  /* 0x000000100f0e7299 */ /* 0x000fe40008001207 */
[----:B------:R-:W-:Y:S02]  /*4af0*/  UIADD3 UR18, -UR12, URZ, URZ ;  /* 0x0000003f0c127290 */ /* 0x000fe4000fffe13f */
[----:B------:R-:W-:-:S02]  /*4b00*/  USHF.R.U32.HI UR13, URZ, UR16, UR7 ;  /* 0x000000103f0d7299 */ /* 0x000fc40008011607 */
[----:B------:R-:W-:Y:S01]  /*4b10*/  UIMAD UR19, UR11, UR10, UR6 ;  /* 0x0000000a0b1372a4 */ /* 0x000fe2000f8e0206 */
[----:B------:R-:W-:-:S05]  /*4b20*/  UMOV UR12, UR14 ;  /* 0x0000000e000c7c82 */ /* 0x000fca0008000000 */
[----:B------:R-:W-:Y:S06]  /*4b30*/  @!P0 BRA `(.L_x_96) ;  /* 0x0000000000288947 */ /* 0x000fec0003800000 */
        /* <DEDUP_REMOVED lines=10> */
.L_x_96:
[----:B------:R-:W-:Y:S01]  /*4be0*/  UISETP.NE.AND UP0, UPT, UR38, URZ, UPT ;  /* 0x0000003f2600728c */ /* 0x000fe2000bf05270 */
[----:B------:R-:W-:Y:S01]  /*4bf0*/  IMAD.MOV.U32 R0, RZ, RZ, 0x1 ;  /* 0x00000001ff007424 */ /* 0x000fe200078e00ff */
[----:B------:R-:W-:Y:S01]  /*4c00*/  USHF.R.U64 UR4, UR12, UR20, UR13 ;  /* 0x000000140c047299 */ /* 0x000fe2000800120d */
[----:B------:R-:W-:Y:S01]  /*4c10*/  IMAD.U32 R19, RZ, RZ, UR8 ;  /* 0x00000008ff137e24 */ /* 0x000fe2000f8e00ff */
[----:B------:R-:W-:Y:S02]  /*4c20*/  ULOP3.LUT UR15, UR15, UR45, URZ, 0xc0, !UPT ;  /* 0x0000002d0f0f7292 */ /* 0x000fe4000f8ec03f */
[----:B------:R-:W-:Y:S02]  /*4c30*/  UIADD3 UR5, -UR4, URZ, URZ ;  /* 0x0000003f04057290 */ /* 0x000fe4000fffe13f */
[----:B------:R-:W-:Y:S02]  /*4c40*/  ULOP3.LUT UR9, UR9, UR42, URZ, 0xc0, !UPT ;  /* 0x0000002a09097292 */ /* 0x000fe4000f8ec03f */
[----:B------:R-:W-:-:S02]  /*4c50*/  UIMAD UR4, UR43, UR4, UR15 ;  /* 0x000000042b0472a4 */ /* 0x000fc4000f8e020f */
[----:B------:R-:W-:Y:S02]  /*4c60*/  @UP0 UIMAD UR19, UR22, UR18, UR17 ;  /* 0x00000012161302a4 */ /* 0x000fe4000f8e0211 */
[----:B------:R-:W-:Y:S01]  /*4c70*/  UIMAD UR14, UR5, UR21, UR14 ;  /* 0x00000015050e72a4 */ /* 0x000fe2000f8e020e */
[----:B------:R-:W-:Y:S02]  /*4c80*/  ULDC UR6, c[0x0][0x600] ;  /* 0x0001800000067ab9 */ /* 0x000fe40000000800 */
[----:B------:R-:W-:Y:S01]  /*4c90*/  ULDC UR5, c[0x0][0x610] ;  /* 0x0001840000057ab9 */ /* 0x000fe20000000800 */
[----:B------:R-:W-:Y:S02]  /*4ca0*/  UIMAD UR14, UR14, UR6, UR9 ;  /* 0x000000060e0e72a4 */ /* 0x000fe4000f8e0209 */
[----:B------:R-:W-:-:S04]  /*4cb0*/  UIMAD UR4, UR4, UR5, UR19 ;  /* 0x00000005040472a4 */ /* 0x000fc8000f8e0213 */
[----:B------:R-:W-:Y:S02]  /*4cc0*/  USEL UR5, UR14, UR4, !UP0 ;  /* 0x000000040e057287 */ /* 0x000fe4000c000000 */
[----:B------:R-:W-:-:S04]  /*4cd0*/  USEL UR4, UR4, UR14, !UP0 ;  /* 0x0000000e04047287 */ /* 0x000fc8000c000000 */
[----:B------:R-:W-:Y:S02]  /*4ce0*/  IMAD.U32 R2, RZ, RZ, UR5 ;  /* 0x00000005ff027e24 */ /* 0x000fe4000f8e00ff */
[----:B------:R-:W-:-:S07]  /*4cf0*/  IMAD.U32 R18, RZ, RZ, UR4 ;  /* 0x00000004ff127e24 */ /* 0x000fce000f8e00ff */
.L_x_94:
[----:B------:R-:W-:Y:S01]  /*4d00*/  ULEA UR5, UR37, UR44, 0x1 ;  /* 0x0000002c25057291 */ /* 0x000fe2000f8e083f */
[----:B------:R-:W-:Y:S01]  /*4d10*/  LOP3.LUT P0, RZ, R0, 0xff, RZ, 0xc0, !PT ;  /* 0x000000ff00ff7812 */ /* 0x000fe2000780c0ff */
[----:B------:R-:W-:Y:S01]  /*4d20*/  ULOP3.LUT UR44, UR44, 0x1, URZ, 0xc0, !UPT ;  /* 0x000000012c2c7892 */ /* 0x000fe2000f8ec03f */
[----:B------:R-:W-:Y:S01]  /*4d30*/  LOP3.LUT R66, R66, 0x1, RZ, 0x3c, !PT ;  /* 0x0000000142427812 */ /* 0x000fe200078e3cff */
[----:B------:R-:W-:Y:S02]  /*4d40*/  USHF.R.U32.HI UR4, URZ, 0x1, UR5 ;  /* 0x000000013f047899 */ /* 0x000fe40008011605 */
[----:B------:R-:W-:Y:S02]  /*4d50*/  UISETP.GT.U32.AND UP0, UPT, UR5, 0x1, UPT ;  /* 0x000000010500788c */ /* 0x000fe4000bf04070 */
[----:B------:R-:W-:Y:S02]  /*4d60*/  ULOP3.LUT UR4, UR4, 0x1, URZ, 0xc0, !UPT ;  /* 0x0000000104047892 */ /* 0x000fe4000f8ec03f */
[----:B------:R-:W-:-:S02]  /*4d70*/  UISETP.LT.U32.AND UP0, UPT, UR49, 0xff, UP0 ;  /* 0x000000ff3100788c */ /* 0x000fc40008701070 */
[----:B------:R-:W-:Y:S02]  /*4d80*/  UISETP.NE.U32.AND UP1, UPT, UR4, 0x1, UPT ;  /* 0x000000010400788c */ /* 0x000fe4000bf25070 */
[----:B------:R-:W-:Y:S02]  /*4d90*/  USEL UR5, URZ, 0x1, !UP0 ;  /* 0x000000013f057887 */ /* 0x000fe4000c000000 */
[----:B------:R-:W-:-:S04]  /*4da0*/  UISETP.GT.U32.AND UP1, UPT, UR49, 0xfe, !UP1 ;  /* 0x000000fe3100788c */ /* 0x000fc8000cf24070 */
[----:B------:R-:W-:-:S04]  /*4db0*/  USEL UR4, URZ, 0x1, !UP1 ;  /* 0x000000013f047887 */ /* 0x000fc8000c800000 */
[----:B------:R-:W-:Y:S01]  /*4dc0*/  ULOP3.LUT UR46, UR4, UR46, UR5, 0x96, !UPT ;  /* 0x0000002e042e7292 */ /* 0x000fe2000f8e9605 */
[----:B------:R-:W-:Y:S11]  /*4dd0*/  @P0 BRA `(.L_x_97) ;  /* 0xffffffc800240947 */ /* 0x000ff6000383ffff */
[----:B------:R-:W-:Y:S05]  /*4de0*/  EXIT ;  /* 0x000000000000794d */ /* 0x000fea0003800000 */
.L_x_12:
[----:B------:R-:W-:-:S08]  /*4df0*/  ISETP.NE.AND P0, PT, RZ, UR8, PT ;  /* 0x00000008ff007c0c */ /* 0x000fd0000bf05270 */
[----:B-----5:R-:W0:-:S00]  /*4e00*/  USETMAXREG.DEALLOC.CTAPOOL 0x28 ;  /* 0x00000028000079c8 */ /* 0x020e0000080e0500 */
[----:B------:R-:W-:Y:S05]  /*4e10*/  @P0 EXIT ;  /* 0x000000000000094d */ /* 0x000fea0003800000 */
[----:B0-----:R-:W-:Y:S01]  /*4e20*/  LOP3.LUT P0, RZ, R0, 0xff, RZ, 0xc0, !PT ;  /* 0x000000ff00ff7812 */ /* 0x001fe2000780c0ff */
[----:B------:R-:W-:Y:S02]  /*4e30*/  IMAD.MOV.U32 R8, RZ, RZ, 0x1 ;  /* 0x00000001ff087424 */ /* 0x000fe400078e00ff */
[----:B------:R-:W-:-:S10]  /*4e40*/  IMAD.MOV.U32 R0, RZ, RZ, RZ ;  /* 0x000000ffff007224 */ /* 0x000fd400078e00ff */
[----:B------:R-:W-:Y:S05]  /*4e50*/  @!P0 BRA `(.L_x_98) ;  /* 0x0000000c003c8947 */ /* 0x000fea0003800000 */
[----:B------:R-:W-:Y:S01]  /*4e60*/  LOP3.LUT P0, RZ, R4, 0x1f, RZ, 0xc0, !PT ;  /* 0x0000001f04ff7812 */ /* 0x000fe2000780c0ff */
[----:B------:R-:W-:Y:S01]  /*4e70*/  ULDC UR5, c[0x0][0x658] ;  /* 0x0001960000057ab9 */ /* 0x000fe20000000800 */
[----:B------:R-:W-:Y:S01]  /*4e80*/  UMOV UR6, 0xffffffff ;  /* 0xffffffff00067882 */ /* 0x000fe20000000000 */
[----:B------:R-:W-:Y:S01]  /*4e90*/  BSSY B0, `(.L_x_98) ;  /* 0x00000cb000007945 */ /* 0x000fe20003800000 */
[----:B------:R-:W-:Y:S01]  /*4ea0*/  USHF.L.U32 UR6, UR6, UR5, URZ ;  /* 0x0000000506067299 */ /* 0x000fe2000800063f */
[C---:B------:R-:W-:Y:S01]  /*4eb0*/  ISETP.NE.AND P3, PT, R3.reuse, RZ, PT ;  /* 0x000000ff0300720c */ /* 0x040fe20003f65270 */
[----:B------:R-:W-:Y:S01]  /*4ec0*/  IMAD.MOV.U32 R9, RZ, RZ, 0x1 ;  /* 0x00000001ff097424 */ /* 0x000fe200078e00ff */
[----:B------:R-:W-:Y:S01]  /*4ed0*/  ISETP.NE.OR P0, PT, R3, RZ, !P0 ;  /* 0x000000ff0300720c */ /* 0x000fe20004705670 */
[----:B------:R-:W-:Y:S01]  /*4ee0*/  IMAD.MOV.U32 R8, RZ, RZ, 0x1 ;  /* 0x00000001ff087424 */ /* 0x000fe200078e00ff */
[----:B------:R-:W-:Y:S01]  /*4ef0*/  ULDC UR4, c[0x0][0x600] ;  /* 0x0001800000047ab9 */ /* 0x000fe20000000800 */
[----:B------:R-:W-:Y:S01]  /*4f00*/  IMAD.MOV.U32 R0, RZ, RZ, RZ ;  /* 0x000000ffff007224 */ /* 0x000fe200078e00ff */
[----:B------:R-:W-:Y:S01]  /*4f10*/  UMOV UR7, 0x1 ;  /* 0x0000000100077882 */ /* 0x000fe20000000000 */
[----:B------:R-:W-:-:S02]  /*4f20*/  UIADD3 UR13, UR37, 0x1, URZ ;  /* 0x00000001250d7890 */ /* 0x000fc4000fffe03f */
[----:B------:R-:W-:Y:S02]  /*4f30*/  ULOP3.LUT UR21, UR40, 0x2, URZ, 0xfc, !UPT ;  /* 0x0000000228157892 */ /* 0x000fe4000f8efc3f */
[----:B------:R-:W-:Y:S02]  /*4f40*/  UIADD3 UR4, UR4, -0x1, URZ ;  /* 0xffffffff04047890 */ /* 0x000fe4000fffe03f */
[----:B------:R-:W-:Y:S02]  /*4f50*/  USHF.L.U32 UR5, UR7, UR5, URZ ;  /* 0x0000000507057299 */ /* 0x000fe4000800063f */
[----:B------:R-:W-:Y:S01]  /*4f60*/  ULOP3.LUT UR6, URZ, UR6, URZ, 0x33, !UPT ;  /* 0x000000063f067292 */ /* 0x000fe2000f8e333f */
[----:B------:R-:W-:-:S11]  /*4f70*/  ULDC.64 UR30, c[0x0][0x198] ;  /* 0x00006600001e7ab9 */ /* 0x000fd60000000a00 */
.L_x_110:
[----:B------:R-:W-:-:S03]  /*4f80*/  UMOV UR7, 0xffffffff ;  /* 0xffffffff00077882 */ /* 0x000fc60000000000 */
[----:B------:R-:W-:Y:S05]  /*4f90*/  BRA.DIV UR7, `(.L_x_99) ;  /* 0x0000000e07bc7947 */ /* 0x000fea000b800000 */
[----:B------:R-:W-:-:S13]  /*4fa0*/  ELECT P6, URZ, PT ;  /* 0x00000000003f782f */ /* 0x000fda00038c0000 */
.L_x_121:
[----:B------:R-:W0:Y:S01]  /*4fb0*/  LDC R3, c[0x0][0x28c] ;  /* 0x0000a300ff037b82 */ /* 0x000e220000000800 */
[----:B------:R-:W-:Y:S01]  /*4fc0*/  BSSY B1, `(.L_x_100) ;  /* 0x0000042000017945 */ /* 0x000fe20003800000 */
[----:B0-----:R-:W-:-:S13]  /*4fd0*/  ISETP.LT.OR P6, PT, R3, 0x1, !P6 ;  /* 0x000000010300780c */ /* 0x001fda00077c1670 */
[----:B------:R-:W-:Y:S05]  /*4fe0*/  @P6 BRA `(.L_x_101) ;  /* 0x0000000000fc6947 */ /* 0x000fea0003800000 */
[----:B------:R-:W-:Y:S02]  /*4ff0*/  IMAD.SHL.U32 R6, R2, 0x40, RZ ;  /* 0x0000004002067824 */ /* 0x000fe400078e00ff */
[----:B------:R-:W-:Y:S02]  /*5000*/  IMAD.SHL.U32 R18, R18, 0x40, RZ ;  /* 0x0000004012127824 */ /* 0x000fe400078e00ff */
[----:B------:R-:W-:Y:S02]  /*5010*/  IMAD.MOV.U32 R11, RZ, RZ, RZ ;  /* 0x000000ffff0b7224 */ /* 0x000fe400078e00ff */
[----:B------:R-:W-:Y:S02]  /*5020*/  IMAD.U32 R12, RZ, RZ, UR13 ;  /* 0x0000000dff0c7e24 */ /* 0x000fe4000f8e00ff */
[----:B------:R-:W-:Y:S02]  /*5030*/  IMAD.MOV.U32 R2, RZ, RZ, R8 ;  /* 0x000000ffff027224 */ /* 0x000fe400078e0008 */
[----:B------:R-:W-:-:S07]  /*5040*/  IMAD.MOV.U32 R3, RZ, RZ, R0 ;  /* 0x000000ffff037224 */ /* 0x000fce00078e0000 */
.L_x_105:
[----:B------:R-:W0:Y:S01]  /*5050*/  S2R R5, SR_CgaCtaId ;  /* 0x0000000000057919 */ /* 0x000e220000008800 */
[----:B-1----:R-:W-:-:S04]  /*5060*/  MOV R4, 0x400 ;  /* 0x0000040000047802 */ /* 0x002fc80000000f00 */
[----:B0-----:R-:W-:Y:S02]  /*5070*/  LEA R10, R5, R4, 0x18 ;  /* 0x00000004050a7211 */ /* 0x001fe400078ec0ff */
[----:B------:R-:W-:Y:S01]  /*5080*/  SHF.L.U32 R4, R2, 0x1f, RZ ;  /* 0x0000001f02047819 */ /* 0x000fe200000006ff */
[----:B------:R-:W0:Y:S02]  /*5090*/  @!P3 LDC R5, c[0x0][0x500] ;  /* 0x00014000ff05bb82 */ /* 0x000e240000000800 */
[----:B------:R-:W-:-:S04]  /*50a0*/  IMAD R7, R3, 0x8, R10 ;  /* 0x0000000803077824 */ /* 0x000fc800078e020a */
[----:B------:R-:W1:Y:S02]  /*50b0*/  SYNCS.PHASECHK.TRANS64.TRYWAIT P1, [R7+URZ+0x10], R4 ;  /* 0x00001004070075a7 */ /* 0x000e64000802017f */
[----:B-1----:R-:W-:Y:S05]  /*50c0*/  @!P1 BRA `(.L_x_102) ;  /* 0x0000000c00909947 */ /* 0x002fea0003800000 */
.L_x_122:
[----:B------:R-:W-:Y:S01]  /*50d0*/  UPRMT UR7, UR21, 0x9910, URZ ;  /* 0x0000991015077896 */ /* 0x000fe2000800003f */
[----:B0-----:R0:W-:Y:S03]  /*50e0*/  @!P3 SYNCS.ARRIVE.TRANS64 RZ, [R7+URZ], R5 ;  /* 0x0000000507ffb9a7 */ /* 0x0011e6000800003f */
[----:B------:R-:W-:-:S06]  /*50f0*/  UISETP.NE.AND UP0, UPT, UR7, 0x2, UPT ;  /* 0x000000020700788c */ /* 0x000fcc000bf05270 */
[----:B------:R-:W-:-:S13]  /*5100*/  PLOP3.LUT P1, PT, PT, PT, UP0, 0x80, 0x0 ;  /* 0x000000000000781c */ /* 0x000fda0003f2f008 */
[----:B0-----:R-:W-:Y:S05]  /*5110*/  @P1 BRA `(.L_x_103) ;  /* 0x0000000000041947 */ /* 0x001fea0003800000 */
[----:B------:R-:W-:Y:S01]  /*5120*/  BPT.TRAP 0x1 ;  /* 0x000000040000795c */ /* 0x000fe20000300000 */
.L_x_103:
[----:B------:R-:W-:Y:S05]  /*5130*/  @P0 BRA `(.L_x_104) ;  /* 0x0000000000040947 */ /* 0x000fea0003800000 */
[----:B------:R-:W-:Y:S01]  /*5140*/  BPT.TRAP 0x1 ;  /* 0x000000040000795c */ /* 0x000fe20000300000 */
.L_x_104:
[----:B------:R-:W-:Y:S01]  /*5150*/  IMAD R10, R3, 0x4000, R10 ;  /* 0x00004000030a7824 */ /* 0x000fe200078e020a */
[----:B------:R-:W-:Y:S01]  /*5160*/  R2UR UR34, R11 ;  /* 0x000000000b2272ca */ /* 0x000fe200000e0000 */
[----:B------:R-:W-:Y:S01]  /*5170*/  VIADD R12, R12, 0xffffffff ;  /* 0xffffffff0c0c7836 */ /* 0x000fe20000000000 */
[----:B------:R-:W-:Y:S01]  /*5180*/  R2UR UR33, R7 ;  /* 0x00000000072172ca */ /* 0x000fe200000e0000 */
[----:B------:R-:W-:Y:S01]  /*5190*/  UIADD3 UR14, UP0, UR30, 0xf0, URZ ;  /* 0x000000f01e0e7890 */ /* 0x000fe2000ff1e03f */
[----:B------:R-:W-:Y:S01]  /*51a0*/  R2UR UR8, R10 ;  /* 0x000000000a0872ca */ /* 0x000fe200000e0000 */
[----:B------:R-:W-:Y:S01]  /*51b0*/  UIADD3 UR42, UP1, UR30, 0x1f0, URZ ;  /* 0x000001f01e2a7890 */ /* 0x000fe2000ff3e03f */
[----:B------:R-:W-:Y:S01]  /*51c0*/  R2UR UR35, R18 ;  /* 0x00000000122372ca */ /* 0x000fe200000e0000 */
[----:B------:R-:W-:Y:S01]  /*51d0*/  UIADD3.X UR15, URZ, UR31, URZ, UP0, !UPT ;  /* 0x0000001f3f0f7290 */ /* 0x000fe200087fe43f */
[----:B------:R-:W-:Y:S01]  /*51e0*/  R2UR UR36, R19 ;  /* 0x00000000132472ca */ /* 0x000fe200000e0000 */
[----:B------:R-:W-:Y:S01]  /*51f0*/  UIADD3.X UR43, URZ, UR31, URZ, UP1, !UPT ;  /* 0x0000001f3f2b7290 */ /* 0x000fe20008ffe43f */
[----:B------:R-:W-:Y:S01]  /*5200*/  R2UR UR19, R6 ;  /* 0x00000000061372ca */ /* 0x000fe200000e0000 */
[----:B------:R-:W-:Y:S01]  /*5210*/  VIADD R3, R3, 0x1 ;  /* 0x0000000103037836 */ /* 0x000fe20000000000 */
[----:B------:R-:W-:Y:S01]  /*5220*/  ISETP.GT.AND P2, PT, R12, 0x1, PT ;  /* 0x000000010c00780c */ /* 0x000fe20003f44270 */
[----:B------:R-:W-:Y:S01]  /*5230*/  UIADD3 UR26, UR34, 0x40, URZ ;  /* 0x00000040221a7890 */ /* 0x000fe2000fffe03f */
[----:B------:R-:W-:Y:S01]  /*5240*/  VIADD R11, R11, 0x80 ;  /* 0x000000800b0b7836 */ /* 0x000fe20000000000 */
[----:B------:R-:W-:Y:S01]  /*5250*/  UMOV UR22, 0x0 ;  /* 0x0000000000167882 */ /* 0x000fe20000000000 */
[----:B------:R-:W-:Y:S01]  /*5260*/  UMOV UR23, 0x10000000 ;  /* 0x1000000000177882 */ /* 0x000fe20000000000 */
[----:B------:R-:W-:Y:S01]  /*5270*/  UIADD3 UR32, UR8, 0x100, URZ ;  /* 0x0000010008207890 */ /* 0x000fe2000fffe03f */
[----:B------:R-:W-:Y:S01]  /*5280*/  ISETP.NE.AND P1, PT, R3, 0x2, PT ;  /* 0x000000020300780c */ /* 0x000fe20003f25270 */
[----:B------:R-:W-:-:S02]  /*5290*/  UIADD3 UR24, UR8, 0x2100, URZ ;  /* 0x0000210008187890 */ /* 0x000fc4000fffe03f */
[----:B------:R-:W-:Y:S01]  /*52a0*/  UIADD3 UR16, UR8, 0x8100, URZ ;  /* 0x0000810008107890 */ /* 0x000fe2000fffe03f */
[----:B------:R-:W-:Y:S01]  /*52b0*/  SEL R5, RZ, 0x1, P1 ;  /* 0x00000001ff057807 */ /* 0x000fe20000800000 */
[----:B------:R-:W-:Y:S01]  /*52c0*/  UIADD3 UR8, UR8, 0xa100, URZ ;  /* 0x0000a10008087890 */ /* 0x000fe2000fffe03f */
[----:B------:R-:W-:Y:S01]  /*52d0*/  SEL R3, R3, RZ, P1 ;  /* 0x000000ff03037207 */ /* 0x000fe20000800000 */
[----:B------:R-:W-:Y:S01]  /*52e0*/  UMOV UR25, UR33 ;  /* 0x0000002100197c82 */ /* 0x000fe20008000000 */
[----:B------:R-:W-:Y:S01]  /*52f0*/  UMOV UR27, UR35 ;  /* 0x00000023001b7c82 */ /* 0x000fe20008000000 */
[----:B------:R-:W-:Y:S01]  /*5300*/  UMOV UR28, UR36 ;  /* 0x00000024001c7c82 */ /* 0x000fe20008000000 */
[----:B------:R-:W-:Y:S01]  /*5310*/  UMOV UR17, UR33 ;  /* 0x0000002100117c82 */ /* 0x000fe20008000000 */
[----:B------:R-:W-:Y:S01]  /*5320*/  UMOV UR18, UR34 ;  /* 0x0000002200127c82 */ /* 0x000fe20008000000 */
[----:B------:R-:W-:Y:S01]  /*5330*/  UMOV UR20, UR36 ;  /* 0x0000002400147c82 */ /* 0x000fe20008000000 */
[----:B------:R0:W-:Y:S01]  /*5340*/  UTMALDG.3D [UR32], [UR14], desc[UR22] ;  /* 0x000016200e0075b4 */ /* 0x0001e20008011000 */
[----:B------:R-:W-:Y:S01]  /*5350*/  UMOV UR9, UR33 ;  /* 0x0000002100097c82 */ /* 0x000fe20008000000 */
[----:B------:R-:W-:Y:S01]  /*5360*/  UMOV UR11, UR19 ;  /* 0x00000013000b7c82 */ /* 0x000fe20008000000 */
[----:B------:R-:W-:Y:S01]  /*5370*/  UMOV UR12, UR36 ;  /* 0x00000024000c7c82 */ /* 0x000fe20008000000 */
[----:B------:R-:W-:Y:S01]  /*5380*/  UMOV UR10, UR26 ;  /* 0x0000001a000a7c82 */ /* 0x000fe20008000000 */
[----:B------:R-:W-:Y:S01]  /*5390*/  LOP3.LUT R2, R2, R5, RZ, 0x3c, !PT ;  /* 0x0000000502027212 */ /* 0x000fe200078e3cff */
[----:B------:R0:W-:Y:S01]  /*53a0*/  UTMALDG.3D [UR24], [UR14], desc[UR22] ;  /* 0x000016180e0075b4 */ /* 0x0001e20008011000 */
[----:B------:R0:W-:Y:S01]  /*53b0*/  UTMALDG.3D [UR16], [UR42], desc[UR22] ;  /* 0x000016102a0075b4 */ /* 0x0001e20008011000 */
[----:B------:R0:W-:Y:S02]  /*53c0*/  UTMALDG.3D [UR8], [UR42], desc[UR22] ;  /* 0x000016082a0075b4 */ /* 0x0001e40008011000 */
[----:B0-----:R-:W-:Y:S05]  /*53d0*/  @P2 BRA `(.L_x_105) ;  /* 0xfffffffc001c2947 */ /* 0x001fea000383ffff */
.L_x_101:
[----:B------:R-:W-:Y:S05]  /*53e0*/  BSYNC B1 ;  /* 0x0000000000017941 */ /* 0x000fea0003800000 */
.L_x_100:
[----:B------:R-:W-:Y:S01]  /*53f0*/  LOP3.LUT P4, RZ, R9, 0xff, RZ, 0xc0, !PT ;  /* 0x000000ff09ff7812 */ /* 0x000fe2000788c0ff */
[----:B------:R-:W-:Y:S01]  /*5400*/  VIADD R0, R0, UR37 ;  /* 0x0000002500007c36 */ /* 0x000fe20008000000 */
[----:B------:R-:W-:Y:S01]  /*5410*/  ULDC.64 UR8, c[0x0][0x650] ;  /* 0x0001940000087ab9 */ /* 0x000fe20000000a00 */
[----:B------:R-:W-:Y:S01]  /*5420*/  BSSY B1, `(.L_x_106) ;  /* 0x000006f000017945 */ /* 0x000fe20003800000 */
[----:B------:R-:W-:Y:S01]  /*5430*/  IMAD.MOV.U32 R18, RZ, RZ, -0x1 ;  /* 0xffffffffff127424 */ /* 0x000fe200078e00ff */
[----:B------:R-:W-:Y:S01]  /*5440*/  PRMT R9, RZ, 0x7610, R9 ;  /* 0x00007610ff097816 */ /* 0x000fe20000000009 */
[----:B------:R-:W-:Y:S01]  /*5450*/  IMAD.MOV.U32 R19, RZ, RZ, -0x1 ;  /* 0xffffffffff137424 */ /* 0x000fe200078e00ff */
[C---:B------:R-:W-:Y:S02]  /*5460*/  ISETP.GT.U32.AND P1, PT, R0.reuse, 0x1, PT ;  /* 0x000000010000780c */ /* 0x040fe40003f24070 */
[----:B------:R-:W-:Y:S02]  /*5470*/  SHF.R.U32.HI R2, RZ, 0x1, R0 ;  /* 0x00000001ff027819 */ /* 0x000fe40000011600 */
[----:B------:R-:W-:-:S02]  /*5480*/  LOP3.LUT R0, R0, 0x1, RZ, 0xc0, !PT ;  /* 0x0000000100007812 */ /* 0x000fc400078ec0ff */
[----:B-1----:R-:W0:Y:S01]  /*5490*/  @P4 S2R R4, SR_CgaCtaId ;  /* 0x0000000000044919 */ /* 0x002e220000008800 */
[----:B------:R-:W-:Y:S02]  /*54a0*/  @P4 MOV R3, 0x400 ;  /* 0x0000040000034802 */ /* 0x000fe40000000f00 */
[----:B------:R-:W-:-:S04]  /*54b0*/  LOP3.LUT R2, R2, 0x1, RZ, 0xc0, !PT ;  /* 0x0000000102027812 */ /* 0x000fc800078ec0ff */
[----:B------:R-:W-:Y:S02]  /*54c0*/  ISETP.NE.U32.AND P2, PT, R2, 0x1, PT ;  /* 0x000000010200780c */ /* 0x000fe40003f45070 */
[----:B0-----:R-:W-:Y:S01]  /*54d0*/  @P4 LEA R3, R4, R3, 0x18 ;  /* 0x0000000304034211 */ /* 0x001fe200078ec0ff */
[----:B------:R-:W-:-:S03]  /*54e0*/  IMAD.U32 R4, RZ, RZ, UR37 ;  /* 0x00000025ff047e24 */ /* 0x000fc6000f8e00ff */
[----:B------:R0:W-:Y:S01]  /*54f0*/  @P4 SYNCS.ARRIVE.TRANS64.A1T0 RZ, [R3+URZ+0x58], RZ ;  /* 0x000058ff03ff49a7 */ /* 0x0001e2000810003f */
[----:B------:R-:W-:Y:S02]  /*5500*/  IADD3 R16, P4, R16, UR54, RZ ;  /* 0x0000003610107c10 */ /* 0x000fe4000ff9e0ff */
[----:B------:R-:W-:Y:S02]  /*5510*/  ISETP.LT.U32.AND P1, PT, R4, 0x2, P1 ;  /* 0x000000020400780c */ /* 0x000fe40000f21070 */
[----:B------:R-:W-:Y:S02]  /*5520*/  IADD3.X R17, R17, UR39, RZ, P4, !PT ;  /* 0x0000002711117c10 */ /* 0x000fe4000a7fe4ff */
[----:B------:R-:W-:Y:S02]  /*5530*/  ISETP.GE.U32.AND P4, PT, R16, UR8, PT ;  /* 0x0000000810007c0c */ /* 0x000fe4000bf86070 */
[----:B0-----:R-:W-:Y:S02]  /*5540*/  SEL R3, RZ, 0x1, !P1 ;  /* 0x00000001ff037807 */ /* 0x001fe40004800000 */
[----:B------:R-:W-:-:S02]  /*5550*/  ISETP.GE.U32.AND.EX P1, PT, R17, UR9, PT, P4 ;  /* 0x0000000911007c0c */ /* 0x000fc4000bf26140 */
[----:B------:R-:W-:-:S04]  /*5560*/  ISETP.GT.U32.AND P2, PT, R4, 0x1, !P2 ;  /* 0x000000010400780c */ /* 0x000fc80005744070 */
[----:B------:R-:W-:-:S04]  /*5570*/  SEL R2, RZ, 0x1, !P2 ;  /* 0x00000001ff027807 */ /* 0x000fc80005000000 */
[--C-:B------:R-:W-:Y:S01]  /*5580*/  LOP3.LUT R8, R2, R8, R3.reuse, 0x96, !PT ;  /* 0x0000000802087212 */ /* 0x100fe200078e9603 */
[----:B------:R-:W-:Y:S01]  /*5590*/  IMAD.MOV.U32 R2, RZ, RZ, -0x1 ;  /* 0xffffffffff027424 */ /* 0x000fe200078e00ff */
[----:B------:R-:W-:Y:S01]  /*55a0*/  PRMT R3, RZ, 0x7610, R3 ;  /* 0x00007610ff037816 */ /* 0x000fe20000000003 */
[----:B------:R-:W-:Y:S06]  /*55b0*/  @P1 BRA `(.L_x_107) ;  /* 0x0000000400541947 */ /* 0x000fec0003800000 */
[----:B------:R-:W0:Y:S01]  /*55c0*/  S2UR UR7, SR_CTAID.X ;  /* 0x00000000000779c3 */ /* 0x000e220000002500 */
[----:B------:R-:W-:Y:S01]  /*55d0*/  ULDC.64 UR8, c[0x0][0x628] ;  /* 0x00018a0000087ab9 */ /* 0x000fe20000000a00 */
[----:B------:R-:W-:Y:S01]  /*55e0*/  ULDC UR10, c[0x0][0x150] ;  /* 0x00005400000a7ab9 */ /* 0x000fe20000000800 */
[----:B------:R-:W-:Y:S01]  /*55f0*/  ISETP.NE.U32.AND P1, PT, RZ, UR8, PT ;  /* 0x00000008ff007c0c */ /* 0x000fe2000bf25070 */
[----:B------:R-:W-:Y:S01]  /*5600*/  ULDC UR11, c[0x0][0x630] ;  /* 0x00018c00000b7ab9 */ /* 0x000fe20000000800 */
[----:B------:R-:W-:Y:S01]  /*5610*/  ULDC UR14, c[0x0][0x154] ;  /* 0x00005500000e7ab9 */ /* 0x000fe20000000800 */
[----:B------:R-:W-:Y:S01]  /*5620*/  IMAD.MOV.U32 R2, RZ, RZ, R16 ;  /* 0x000000ffff027224 */ /* 0x000fe200078e0010 */
[----:B------:R-:W-:Y:S01]  /*5630*/  ISETP.NE.AND.EX P1, PT, RZ, UR9, PT, P1 ;  /* 0x00000009ff007c0c */ /* 0x000fe2000bf25310 */
[----:B------:R-:W1:Y:S01]  /*5640*/  S2UR UR12, SR_CTAID.Y ;  /* 0x00000000000c79c3 */ /* 0x000e620000002600 */
[----:B0-----:R-:W-:-:S05]  /*5650*/  I2FP.F32.U32 R3, UR7 ;  /* 0x0000000700037c45 */ /* 0x001fca0008201000 */
[----:B------:R-:W-:Y:S01]  /*5660*/  FMUL R10, R3, UR10 ;  /* 0x0000000a030a7c20 */ /* 0x000fe20008400000 */
[----:B------:R-:W-:-:S05]  /*5670*/  IMAD.MOV.U32 R3, RZ, RZ, R17 ;  /* 0x000000ffff037224 */ /* 0x000fca00078e0011 */
[----:B------:R-:W-:Y:S05]  /*5680*/  @!P1 BRA `(.L_x_108) ;  /* 0x0000000000289947 */ /* 0x000fea0003800000 */
[----:B------:R-:W-:Y:S02]  /*5690*/  ULDC UR10, c[0x0][0x634] ;  /* 0x00018d00000a7ab9 */ /* 0x000fe40000000800 */
[----:B------:R-:W-:-:S05]  /*56a0*/  IADD3 R7, P1, R16, UR10, RZ ;  /* 0x0000000a10077c10 */ /* 0x000fca000ff3e0ff */
[----:B------:R-:W-:-:S04]  /*56b0*/  IMAD.X R11, RZ, RZ, R17, P1 ;  /* 0x000000ffff0b7224 */ /* 0x000fc800008e0611 */
[----:B------:R-:W-:-:S04]  /*56c0*/  IMAD.WIDE.U32 R4, R11, UR8, RZ ;  /* 0x000000080b047c25 */ /* 0x000fc8000f8e00ff */
[----:B------:R-:W-:-:S04]  /*56d0*/  IMAD.WIDE.U32 R4, P1, R7, UR9, R4 ;  /* 0x0000000907047c25 */ /* 0x000fc8000f820004 */
[----:B------:R-:W-:-:S04]  /*56e0*/  IMAD.WIDE.U32 R6, R7, UR8, RZ ;  /* 0x0000000807067c25 */ /* 0x000fc8000f8e00ff */
[----:B------:R-:W-:Y:S01]  /*56f0*/  IMAD.X R3, RZ, RZ, RZ, P1 ;  /* 0x000000ffff037224 */ /* 0x000fe200008e06ff */
[----:B------:R-:W-:Y:S01]  /*5700*/  IADD3 RZ, P1, R7, R4, RZ ;  /* 0x0000000407ff7210 */ /* 0x000fe20007f3e0ff */
[----:B------:R-:W-:-:S04]  /*5710*/  IMAD.MOV.U32 R2, RZ, RZ, R5 ;  /* 0x000000ffff027224 */ /* 0x000fc800078e0005 */
[----:B------:R-:W-:-:S08]  /*5720*/  IMAD.WIDE.U32.X R2, R11, UR9, R2, P1 ;  /* 0x000000090b027c25 */ /* 0x000fd000088e0402 */
.L_x_108:
[--C-:B------:R-:W-:Y:S01]  /*5730*/  SHF.R.U64 R19, R2, UR11, R3.reuse ;  /* 0x0000000b02137c19 */ /* 0x100fe20008001203 */
[----:B------:R-:W0:Y:S01]  /*5740*/  F2I.U32.TRUNC.NTZ R10, R10 ;  /* 0x0000000a000a7305 */ /* 0x000e22000020f000 */
[----:B------:R-:W-:Y:S01]  /*5750*/  SHF.R.U32.HI R2, RZ, UR11, R3 ;  /* 0x0000000bff027c19 */ /* 0x000fe20008011603 */
[----:B------:R-:W-:Y:S01]  /*5760*/  ULDC.64 UR8, c[0x0][0x620] ;  /* 0x0001880000087ab9 */ /* 0x000fe20000000a00 */
[----:B------:R-:W-:Y:S01]  /*5770*/  IADD3 R5, P1, RZ, -R19, RZ ;  /* 0x80000013ff057210 */ /* 0x000fe20007f3e0ff */
[----:B------:R-:W2:Y:S01]  /*5780*/  LDC R15, c[0x0][0x610] ;  /* 0x00018400ff0f7b82 */ /* 0x000ea20000000800 */
[----:B-1----:R-:W-:Y:S01]  /*5790*/  I2FP.F32.U32 R4, UR12 ;  /* 0x0000000c00047c45 */ /* 0x002fe20008201000 */
[----:B------:R-:W-:Y:S01]  /*57a0*/  ULDC UR11, c[0x0][0x658] ;  /* 0x00019600000b7ab9 */ /* 0x000fe20000000800 */
[----:B------:R-:W-:Y:S01]  /*57b0*/  ULDC UR16, c[0x0][0x648] ;  /* 0x0001920000107ab9 */ /* 0x000fe20000000800 */
[----:B------:R-:W-:Y:S02]  /*57c0*/  IMAD.X R2, RZ, RZ, ~R2, P1 ;  /* 0x000000ffff027224 */ /* 0x000fe400008e0e02 */
[----:B------:R-:W-:Y:S01]  /*57d0*/  FMUL R6, R4, UR14 ;  /* 0x0000000e04067c20 */ /* 0x000fe20008400000 */
[----:B------:R-:W-:Y:S01]  /*57e0*/  ULDC.64 UR14, c[0x0][0x640] ;  /* 0x00019000000e7ab9 */ /* 0x000fe20000000a00 */
[----:B------:R-:W-:Y:S01]  /*57f0*/  IMAD R4, R2, UR8, RZ ;  /* 0x0000000802047c24 */ /* 0x000fe2000f8e02ff */
[----:B------:R-:W-:Y:S01]  /*5800*/  ISETP.NE.U32.AND P1, PT, RZ, UR14, PT ;  /* 0x0000000eff007c0c */ /* 0x000fe2000bf25070 */
[C---:B------:R-:W-:Y:S01]  /*5810*/  IMAD.WIDE.U32 R2, R5.reuse, UR8, R16 ;  /* 0x0000000805027c25 */ /* 0x040fe2000f8e0010 */
[----:B0-----:R-:W-:Y:S01]  /*5820*/  R2UR UR8, R10 ;  /* 0x000000000a0872ca */ /* 0x001fe200000e0000 */
[----:B------:R-:W0:Y:S01]  /*5830*/  F2I.U32.TRUNC.NTZ R6, R6 ;  /* 0x0000000600067305 */ /* 0x000e22000020f000 */
[----:B------:R-:W-:Y:S01]  /*5840*/  ISETP.NE.AND.EX P1, PT, RZ, UR15, PT, P1 ;  /* 0x0000000fff007c0c */ /* 0x000fe2000bf25310 */
[----:B------:R-:W-:Y:S01]  /*5850*/  IMAD R5, R5, UR9, R4 ;  /* 0x0000000905057c24 */ /* 0x000fe2000f8e0204 */
[----:B------:R-:W-:-:S03]  /*5860*/  ULDC UR9, c[0x0][0x618] ;  /* 0x0001860000097ab9 */ /* 0x000fc60000000800 */
[----:B------:R-:W-:-:S05]  /*5870*/  IMAD.IADD R3, R3, 0x1, R5 ;  /* 0x0000000103037824 */ /* 0x000fca00078e0205 */
[--C-:B------:R-:W-:Y:S02]  /*5880*/  SHF.R.U64 R10, R2, UR9, R3.reuse ;  /* 0x00000009020a7c19 */ /* 0x100fe40008001203 */
[----:B------:R-:W-:Y:S01]  /*5890*/  SHF.R.U32.HI R3, RZ, UR9, R3 ;  /* 0x00000009ff037c19 */ /* 0x000fe20008011603 */
[----:B------:R-:W-:Y:S01]  /*58a0*/  ULDC UR9, c[0x0][0x608] ;  /* 0x0001820000097ab9 */ /* 0x000fe20000000800 */
[----:B0-----:R-:W-:Y:S02]  /*58b0*/  R2UR UR10, R6 ;  /* 0x00000000060a72ca */ /* 0x001fe400000e0000 */
[--C-:B------:R-:W-:Y:S02]  /*58c0*/  SHF.R.U64 R12, R10, UR9, R3.reuse ;  /* 0x000000090a0c7c19 */ /* 0x100fe40008001203 */
[----:B------:R-:W-:Y:S01]  /*58d0*/  SHF.R.U32.HI R3, RZ, UR9, R3 ;  /* 0x00000009ff037c19 */ /* 0x000fe20008011603 */
[----:B------:R-:W-:-:S03]  /*58e0*/  UIADD3 UR9, -UR8, URZ, URZ ;  /* 0x0000003f08097290 */ /* 0x000fc6000fffe13f */
[--C-:B------:R-:W-:Y:S01]  /*58f0*/  SHF.R.U64 R13, R12, UR11, R3.reuse ;  /* 0x0000000b0c0d7c19 */ /* 0x100fe20008001203 */
[----:B------:R-:W-:Y:S01]  /*5900*/  ULDC UR8, c[0x0][0x144] ;  /* 0x0000510000087ab9 */ /* 0x000fe20000000800 */
[----:B------:R-:W-:-:S03]  /*5910*/  SHF.R.U32.HI R3, RZ, UR11, R3 ;  /* 0x0000000bff037c19 */ /* 0x000fc60008011603 */
[----:B------:R-:W-:Y:S01]  /*5920*/  IMAD.MOV.U32 R2, RZ, RZ, R13 ;  /* 0x000000ffff027224 */ /* 0x000fe200078e000d */
[----:B------:R-:W-:Y:S06]  /*5930*/  @!P1 BRA `(.L_x_109) ;  /* 0x0000000000289947 */ /* 0x000fec0003800000 */
        /* <DEDUP_REMOVED lines=10> */
.L_x_109:
[----:B------:R-:W-:Y:S01]  /*59e0*/  UISETP.NE.AND UP0, UPT, UR38, URZ, UPT ;  /* 0x0000003f2600728c */ /* 0x000fe2000bf05270 */
[----:B------:R-:W-:Y:S01]  /*59f0*/  SHF.R.U64 R3, R2, UR16, R3 ;  /* 0x0000001002037c19 */ /* 0x000fe20008001203 */
[----:B------:R-:W-:Y:S01]  /*5a00*/  UIADD3 UR10, -UR10, URZ, URZ ;  /* 0x0000003f0a0a7290 */ /* 0x000fe2000fffe13f */
[----:B------:R-:W-:Y:S01]  /*5a10*/  LOP3.LUT R2, R12, UR6, RZ, 0xc0, !PT ;  /* 0x000000060c027c12 */ /* 0x000fe2000f8ec0ff */
[----:B------:R-:W-:Y:S01]  /*5a20*/  UIMAD UR7, UR8, UR9, UR7 ;  /* 0x00000009080772a4 */ /* 0x000fe2000f8e0207 */
[----:B------:R-:W-:Y:S01]  /*5a30*/  LOP3.LUT R5, R10, UR4, RZ, 0xc0, !PT ;  /* 0x000000040a057c12 */ /* 0x000fe2000f8ec0ff */
[----:B------:R-:W-:Y:S01]  /*5a40*/  IMAD.MOV R4, RZ, RZ, -R3 ;  /* 0x000000ffff047224 */ /* 0x000fe200078e0a03 */
[----:B------:R-:W-:Y:S01]  /*5a50*/  ULDC UR8, c[0x0][0x148] ;  /* 0x0000520000087ab9 */ /* 0x000fe20000000800 */
[----:B------:R-:W-:Y:S01]  /*5a60*/  IMAD R18, R3, UR5, R2 ;  /* 0x0000000503127c24 */ /* 0x000fe2000f8e0202 */
[----:B------:R-:W-:Y:S01]  /*5a70*/  PLOP3.LUT P1, PT, PT, PT, UP0, 0x80, 0x0 ;  /* 0x000000000000781c */ /* 0x000fe20003f2f008 */
[----:B------:R-:W-:Y:S01]  /*5a80*/  IMAD.MOV.U32 R3, RZ, RZ, 0x1 ;  /* 0x00000001ff037424 */ /* 0x000fe200078e00ff */
[----:B------:R-:W-:-:S03]  /*5a90*/  @UP0 UIMAD UR7, UR8, UR10, UR12 ;  /* 0x0000000a080702a4 */ /* 0x000fc6000f8e020c */
[----:B------:R-:W-:Y:S02]  /*5aa0*/  ULDC UR8, c[0x0][0x638] ;  /* 0x00018e0000087ab9 */ /* 0x000fe40000000800 */
[----:B------:R-:W-:Y:S02]  /*5ab0*/  IMAD R2, R4, UR8, R13 ;  /* 0x0000000804027c24 */ /* 0x000fe4000f8e020d */
[----:B--2---:R-:W-:Y:S01]  /*5ac0*/  IMAD R18, R18, R15, UR7 ;  /* 0x0000000712127e24 */ /* 0x004fe2000f8e020f */
[----:B------:R-:W-:Y:S02]  /*5ad0*/  ULDC UR7, c[0x0][0x600] ;  /* 0x0001800000077ab9 */ /* 0x000fe40000000800 */
[----:B------:R-:W-:-:S05]  /*5ae0*/  IMAD R5, R2, UR7, R5 ;  /* 0x0000000702057c24 */ /* 0x000fca000f8e0205 */
[----:B------:R-:W-:Y:S02]  /*5af0*/  SEL R2, R5, R18, !P1 ;  /* 0x0000001205027207 */ /* 0x000fe40004800000 */
[----:B------:R-:W-:-:S07]  /*5b00*/  SEL R18, R18, R5, !P1 ;  /* 0x0000000512127207 */ /* 0x000fce0004800000 */
.L_x_107:
[----:B------:R-:W-:Y:S05]  /*5b10*/  BSYNC B1 ;  /* 0x0000000000017941 */ /* 0x000fea0003800000 */
.L_x_106:
[----:B------:R-:W-:-:S13]  /*5b20*/  LOP3.LUT P1, RZ, R3, 0xff, RZ, 0xc0, !PT ;  /* 0x000000ff03ff7812 */ /* 0x000fda000782c0ff */
[----:B------:R-:W-:Y:S05]  /*5b30*/  @P1 BRA `(.L_x_110) ;  /* 0xfffffff400101947 */ /* 0x000fea000383ffff */
[----:B------:R-:W-:Y:S05]  /*5b40*/  BSYNC B0 ;  /* 0x0000000000007941 */ /* 0x000fea0003800000 */
.L_x_98:
[----:B------:R-:W-:-:S03]  /*5b50*/  UMOV UR7, 0xffffffff ;  /* 0xffffffff00077882 */ /* 0x000fc60000000000 */
[----:B------:R-:W-:Y:S05]  /*5b60*/  BRA.DIV UR7, `(.L_x_111) ;  /* 0x0000000207fc7947 */ /* 0x000fea000b800000 */
[----:B------:R-:W-:-:S13]  /*5b70*/  ELECT P6, URZ, PT ;  /* 0x00000000003f782f */ /* 0x000fda00038c0000 */
.L_x_125:
[----:B------:R-:W-:Y:S04]  /*5b80*/  BSSY B0, `(.L_x_112) ;  /* 0x000001a000007945 */ /* 0x000fe80003800000 */
[----:B------:R-:W-:Y:S05]  /*5b90*/  @!P6 BRA `(.L_x_113) ;  /* 0x000000000060e947 */ /* 0x000fea0003800000 */
[----:B------:R-:W-:-:S04]  /*5ba0*/  ULOP3.LUT UR7, UR40, 0x2, URZ, 0xfc, !UPT ;  /* 0x0000000228077892 */ /* 0x000fc8000f8efc3f */
[----:B------:R-:W-:-:S06]  /*5bb0*/  UISETP.NE.AND UP0, UPT, UR7, 0x3, UPT ;  /* 0x000000030700788c */ /* 0x000fcc000bf05270 */
[----:B------:R-:W-:-:S13]  /*5bc0*/  PLOP3.LUT P0, PT, PT, PT, UP0, 0x80, 0x0 ;  /* 0x000000000000781c */ /* 0x000fda0003f0f008 */
[----:B------:R-:W-:Y:S05]  /*5bd0*/  @!P0 BRA `(.L_x_114) ;  /* 0x0000000000048947 */ /* 0x000fea0003800000 */
[----:B------:R-:W-:Y:S01]  /*5be0*/  BPT.TRAP 0x1 ;  /* 0x000000040000795c */ /* 0x000fe20000300000 */
.L_x_114:
[----:B------:R-:W0:Y:S01]  /*5bf0*/  S2R R3, SR_CgaCtaId ;  /* 0x0000000000037919 */ /* 0x000e220000008800 */
[----:B------:R-:W-:-:S04]  /*5c00*/  MOV R2, 0x400 ;  /* 0x0000040000027802 */ /* 0x000fc80000000f00 */
[----:B0-----:R-:W-:Y:S02]  /*5c10*/  LEA R3, R3, R2, 0x18 ;  /* 0x0000000203037211 */ /* 0x001fe400078ec0ff */
[----:B------:R-:W-:-:S03]  /*5c20*/  SHF.L.U32 R2, R8, 0x1f, RZ ;  /* 0x0000001f08027819 */ /* 0x000fc600000006ff */
[----:B------:R-:W-:-:S04]  /*5c30*/  VIADD R3, R3, 0x10 ;  /* 0x0000001003037836 */ /* 0x000fc80000000000 */
[C---:B------:R-:W-:Y:S02]  /*5c40*/  IMAD R7, R0.reuse, 0x8, R3 ;  /* 0x0000000800077824 */ /* 0x040fe400078e0203 */
[----:B------:R-:W-:Y:S02]  /*5c50*/  VIADD R0, R0, 0x1 ;  /* 0x0000000100007836 */ /* 0x000fe40000000000 */
[----:B------:R-:W0:Y:S03]  /*5c60*/  SYNCS.PHASECHK.TRANS64.TRYWAIT P0, [R7+URZ], R2 ;  /* 0x00000002070075a7 */ /* 0x000e26000800017f */
[----:B------:R-:W-:-:S04]  /*5c70*/  ISETP.NE.AND P1, PT, R0, 0x2, PT ;  /* 0x000000020000780c */ /* 0x000fc80003f25270 */
[----:B------:R-:W-:Y:S02]  /*5c80*/  SEL R5, RZ, 0x1, P1 ;  /* 0x00000001ff057807 */ /* 0x000fe40000800000 */
[----:B------:R-:W-:Y:S02]  /*5c90*/  SEL R0, R0, RZ, P1 ;  /* 0x000000ff00007207 */ /* 0x000fe40000800000 */
[----:B------:R-:W-:Y:S01]  /*5ca0*/  LOP3.LUT R5, R8, R5, RZ, 0x3c, !PT ;  /* 0x0000000508057212 */ /* 0x000fe200078e3cff */
[----:B0-----:R-:W-:Y:S06]  /*5cb0*/  @!P0 BRA `(.L_x_115) ;  /* 0x0000000000c88947 */ /* 0x001fec0003800000 */
.L_x_126:
[----:B------:R-:W-:Y:S01]  /*5cc0*/  IMAD R3, R0, 0x8, R3 ;  /* 0x0000000800037824 */ /* 0x000fe200078e0203 */
[----:B------:R-:W-:-:S07]  /*5cd0*/  SHF.L.U32 R0, R5, 0x1f, RZ ;  /* 0x0000001f05007819 */ /* 0x000fce00000006ff */
.L_x_116:
[----:B-1----:R1:W2:Y:S02]  /*5ce0*/  SYNCS.PHASECHK.TRANS64.TRYWAIT P0, [R3+URZ], R0 ;  /* 0x00000000030075a7 */ /* 0x0022a4000800017f */
[----:B--2---:R-:W-:Y:S05]  /*5cf0*/  @!P0 NANOSLEEP.SYNCS 0x989680 ;  /* 0x009896800000895d */ /* 0x004fea0003900000 */
[----:B------:R-:W2:Y:S02]  /*5d00*/  @!P0 SYNCS.PHASECHK.TRANS64 P0, [R3+URZ], R0 ;  /* 0x00000000030085a7 */ /* 0x000ea4000800007f */
[----:B--2---:R-:W-:Y:S05]  /*5d10*/  @!P0 BRA `(.L_x_116) ;  /* 0xfffffffc00f08947 */ /* 0x004fea000383ffff */
.L_x_113:
[----:B------:R-:W-:Y:S05]  /*5d20*/  BSYNC B0 ;  /* 0x0000000000007941 */ /* 0x000fea0003800000 */
.L_x_112:
[----:B------:R-:W-:Y:S05]  /*5d30*/  EXIT ;  /* 0x000000000000794d */ /* 0x000fea0003800000 */
.L_x_14:
[----:B0-----:R0:W1:Y:S02]  /*5d40*/  SYNCS.PHASECHK.TRANS64.TRYWAIT P0, [R63+URZ+-0x8], R0 ;  /* 0xfffff8003f0075a7 */ /* 0x001064000800017f */
[----:B-1----:R-:W-:Y:S05]  /*5d50*/  @!P0 NANOSLEEP.SYNCS 0x989680 ;  /* 0x009896800000895d */ /* 0x002fea0003900000 */
[----:B------:R-:W1:Y:S02]  /*5d60*/  @!P0 SYNCS.PHASECHK.TRANS64 P0, [R63+URZ+-0x8], R0 ;  /* 0xfffff8003f0085a7 */ /* 0x000e64000800007f */
[----:B-1----:R-:W-:Y:S05]  /*5d70*/  @!P0 BRA `(.L_x_14) ;  /* 0xfffffffc00f08947 */ /* 0x002fea000383ffff */
[----:B------:R-:W-:Y:S05]  /*5d80*/  BRA `(.L_x_117) ;  /* 0xffffffb800447947 */ /* 0x000fea000383ffff */
.L_x_19:
[----:B-1----:R1:W2:Y:S02]  /*5d90*/  SYNCS.PHASECHK.TRANS64.TRYWAIT P1, [R3+URZ], R0 ;  /* 0x00000000030075a7 */ /* 0x0022a4000802017f */
[----:B--2---:R-:W-:Y:S05]  /*5da0*/  @!P1 NANOSLEEP.SYNCS 0x989680 ;  /* 0x009896800000995d */ /* 0x004fea0003900000 */
[----:B------:R-:W2:Y:S02]  /*5db0*/  @!P1 SYNCS.PHASECHK.TRANS64 P1, [R3+URZ], R0 ;  /* 0x00000000030095a7 */ /* 0x000ea4000802007f */
[----:B--2---:R-:W-:Y:S05]  /*5dc0*/  @!P1 BRA `(.L_x_19) ;  /* 0xfffffffc00f09947 */ /* 0x004fea000383ffff */
[----:B------:R-:W-:Y:S05]  /*5dd0*/  BRA `(.L_x_18) ;  /* 0xffffffb800b47947 */ /* 0x000fea000383ffff */
.L_x_24:
[----:B-1----:R-:W-:-:S04]  /*5de0*/  IMAD.U32 R4, RZ, RZ, UR4 ;  /* 0x00000004ff047e24 */ /* 0x002fc8000f8e00ff */
[----:B------:R1:W2:Y:S03]  /*5df0*/  SYNCS.PHASECHK.TRANS64.TRYWAIT P1, [R4+URZ], R3 ;  /* 0x00000003040075a7 */ /* 0x0002a6000802017f */
[----:B--2---:R-:W-:Y:S05]  /*5e00*/  @!P1 NANOSLEEP.SYNCS 0x989680 ;  /* 0x009896800000995d */ /* 0x004fea0003900000 */
[----:B------:R-:W2:Y:S02]  /*5e10*/  @!P1 SYNCS.PHASECHK.TRANS64 P1, [R4+URZ], R3 ;  /* 0x00000003040095a7 */ /* 0x000ea4000802007f */
[----:B--2---:R-:W-:Y:S05]  /*5e20*/  @!P1 BRA `(.L_x_24) ;  /* 0xfffffffc00ec9947 */ /* 0x004fea000383ffff */
[----:B------:R-:W-:Y:S05]  /*5e30*/  BRA `(.L_x_23) ;  /* 0xffffffbc00dc7947 */ /* 0x000fea000383ffff */
.L_x_30:
[----:B--2---:R2:W3:Y:S02]  /*5e40*/  SYNCS.PHASECHK.TRANS64.TRYWAIT P0, [R63+URZ+0x8], R0 ;  /* 0x000008003f0075a7 */ /* 0x0044e4000800017f */
[----:B---3--:R-:W-:Y:S05]  /*5e50*/  @!P0 NANOSLEEP.SYNCS 0x989680 ;  /* 0x009896800000895d */ /* 0x008fea0003900000 */
[----:B------:R-:W3:Y:S02]  /*5e60*/  @!P0 SYNCS.PHASECHK.TRANS64 P0, [R63+URZ+0x8], R0 ;  /* 0x000008003f0085a7 */ /* 0x000ee4000800007f */
[----:B---3--:R-:W-:Y:S05]  /*5e70*/  @!P0 BRA `(.L_x_30) ;  /* 0xfffffffc00f08947 */ /* 0x008fea000383ffff */
[----:B------:R-:W-:Y:S05]  /*5e80*/  BRA `(.L_x_118) ;  /* 0xffffffc400547947 */ /* 0x000fea000383ffff */
.L_x_99:
[----:B------:R-:W-:Y:S01]  /*5e90*/  BSSY B1, `(.L_x_119) ;  /* 0x0000006000017945 */ /* 0x000fe20003800000 */
[----:B------:R-:W-:-:S07]  /*5ea0*/  IMAD.MOV.U32 R15, RZ, RZ, -0x1 ;  /* 0xffffffffff0f7424 */ /* 0x000fce00078e00ff */
[----:B------:R-:W-:Y:S05]  /*5eb0*/  WARPSYNC.COLLECTIVE R15, `(.L_x_120) ;  /* 0x000000000f0c7348 */ /* 0x000fea0003c00000 */
[----:B------:R-:W-:Y:S02]  /*5ec0*/  ELECT P6, UR62, PT ;  /* 0x00000000003e782f */ /* 0x000fe400038c0000 */
[----:B------:R-:W-:Y:S01]  /*5ed0*/  MOV R14, UR62 ;  /* 0x0000003e000e7c02 */ /* 0x000fe20008000f00 */
[----:B------:R-:W-:Y:S10]  /*5ee0*/  ENDCOLLECTIVE ;  /* 0x000000000000791b */ /* 0x000ff40003800000 */
.L_x_120:
[----:B------:R-:W-:Y:S05]  /*5ef0*/  BSYNC B1 ;  /* 0x0000000000017941 */ /* 0x000fea0003800000 */
.L_x_119:
[----:B------:R-:W-:Y:S05]  /*5f00*/  BRA `(.L_x_121) ;  /* 0xfffffff000287947 */ /* 0x000fea000383ffff */
.L_x_102:
[----:B-1----:R1:W2:Y:S02]  /*5f10*/  SYNCS.PHASECHK.TRANS64.TRYWAIT P1, [R7+URZ+0x10], R4 ;  /* 0x00001004070075a7 */ /* 0x0022a4000802017f */
[----:B--2---:R-:W-:Y:S05]  /*5f20*/  @!P1 NANOSLEEP.SYNCS 0x989680 ;  /* 0x009896800000995d */ /* 0x004fea0003900000 */
[----:B------:R-:W2:Y:S02]  /*5f30*/  @!P1 SYNCS.PHASECHK.TRANS64 P1, [R7+URZ+0x10], R4 ;  /* 0x00001004070095a7 */ /* 0x000ea4000802007f */
[----:B--2---:R-:W-:Y:S05]  /*5f40*/  @!P1 BRA `(.L_x_102) ;  /* 0xfffffffc00f09947 */ /* 0x004fea000383ffff */
[----:B------:R-:W-:Y:S05]  /*5f50*/  BRA `(.L_x_122) ;  /* 0xfffffff0005c7947 */ /* 0x000fea000383ffff */
.L_x_111:
[----:B------:R-:W-:Y:S01]  /*5f60*/  BSSY B0, `(.L_x_123) ;  /* 0x0000006000007945 */ /* 0x000fe20003800000 */
[----:B------:R-:W-:-:S07]  /*5f70*/  IMAD.MOV.U32 R15, RZ, RZ, -0x1 ;  /* 0xffffffffff0f7424 */ /* 0x000fce00078e00ff */
[----:B------:R-:W-:Y:S05]  /*5f80*/  WARPSYNC.COLLECTIVE R15, `(.L_x_124) ;  /* 0x000000000f0c7348 */ /* 0x000fea0003c00000 */
[----:B------:R-:W-:Y:S02]  /*5f90*/  ELECT P6, UR62, PT ;  /* 0x00000000003e782f */ /* 0x000fe400038c0000 */
[----:B------:R-:W-:Y:S01]  /*5fa0*/  MOV R14, UR62 ;  /* 0x0000003e000e7c02 */ /* 0x000fe20008000f00 */
[----:B------:R-:W-:Y:S10]  /*5fb0*/  ENDCOLLECTIVE ;  /* 0x000000000000791b */ /* 0x000ff40003800000 */
.L_x_124:
[----:B------:R-:W-:Y:S05]  /*5fc0*/  BSYNC B0 ;  /* 0x0000000000007941 */ /* 0x000fea0003800000 */
.L_x_123:
[----:B------:R-:W-:Y:S05]  /*5fd0*/  BRA `(.L_x_125) ;  /* 0xfffffff800e87947 */ /* 0x000fea000383ffff */
.L_x_115:
[----:B0-----:R0:W1:Y:S02]  /*5fe0*/  SYNCS.PHASECHK.TRANS64.TRYWAIT P0, [R7+URZ], R2 ;  /* 0x00000002070075a7 */ /* 0x001064000800017f */
[----:B-1----:R-:W-:Y:S05]  /*5ff0*/  @!P0 NANOSLEEP.SYNCS 0x989680 ;  /* 0x009896800000895d */ /* 0x002fea0003900000 */
[----:B------:R-:W1:Y:S02]  /*6000*/  @!P0 SYNCS.PHASECHK.TRANS64 P0, [R7+URZ], R2 ;  /* 0x00000002070085a7 */ /* 0x000e64000800007f */
[----:B-1----:R-:W-:Y:S05]  /*6010*/  @!P0 BRA `(.L_x_115) ;  /* 0xfffffffc00f08947 */ /* 0x002fea000383ffff */
[----:B------:R-:W-:Y:S05]  /*6020*/  BRA `(.L_x_126) ;  /* 0xfffffffc00247947 */ /* 0x000fea000383ffff */
.L_x_127:
[----:B------:R-:W-:-:S00]  /*6030*/  BRA `(.L_x_127) ;  /* 0xfffffffc00fc7947 */ /* 0x000fc0000383ffff */
[----:B------:R-:W-:-:S00]  /*6040*/  NOP ;  /* 0x0000000000007918 */ /* 0x000fc00000000000 */
        /* <DEDUP_REMOVED lines=11> */
.L_x_128:


//--------------------- .nv.global.init           --------------------------
	.section	.nv.global.init,"aw",@progbits
.nv.global.init:
	.type		$str$22,@object
	.size		$str$22,($str$23 - $str$22)
$str$22:
        /*0000*/ 	.byte	0x6b, 0x5f, 0x74, 0x69, 0x6c, 0x65, 0x5f, 0x63, 0x6f, 0x75, 0x6e, 0x74, 0x20, 0x3e, 0x3d, 0x20
        /*0010*/ 	.byte	0x31, 0x00
	.type		$str$23,@object
	.size		$str$23,(__unnamed_1 - $str$23)
$str$23:
        /*0012*/ 	.byte	0x2f, 0x74, 0x6d, 0x70, 0x2f, 0x63, 0x75, 0x74, 0x6c, 0x61, 0x73, 0x73, 0x5f, 0x73, 0x77, 0x65
        /*0022*/ 	.byte	0x65, 0x70, 0x5f, 0x73, 0x72, 0x63, 0x2f, 0x69, 0x6e, 0x63, 0x6c, 0x75, 0x64, 0x65, 0x2f, 0x63
        /*0032*/ 	.byte	0x75, 0x74, 0x6c, 0x61, 0x73, 0x73, 0x2f, 0x67, 0x65, 0x6d, 0x6d, 0x2f, 0x63, 0x6f, 0x6c, 0x6c
        /*0042*/ 	.byte	0x65, 0x63, 0x74, 0x69, 0x76, 0x65, 0x2f, 0x73, 0x6d, 0x39, 0x30, 0x5f, 0x6d, 0x6d, 0x61, 0x5f
        /*0052*/ 	.byte	0x74, 0x6d, 0x61, 0x5f, 0x67, 0x6d, 0x6d, 0x61, 0x5f, 0x73, 0x73, 0x5f, 0x77, 0x61, 0x72, 0x70
        /*0062*/ 	.byte	0x73, 0x70, 0x65, 0x63, 0x69, 0x61, 0x6c, 0x69, 0x7a, 0x65, 0x64, 0x2e, 0x68, 0x70, 0x70, 0x00
	.type		__unnamed_1,@object
	.size		__unnamed_1,(.L_0 - __unnamed_1)
__unnamed_1:
        /*0072*/ 	.byte	0x76, 0x6f, 0x69, 0x64, 0x20, 0x63, 0x75, 0x74, 0x6c, 0x61, 0x73, 0x73, 0x3a, 0x3a, 0x67, 0x65
        /* <DEDUP_REMOVED lines=179> */
        /*0bb2*/ 	.byte	0x69, 0x74, 0x79, 0x5d, 0x00
.L_0:


//--------------------- .nv.shared._ZN7cutlass13device_kernelINS_4gemm6kernel13GemmUniversalIN4cute5tupleIJiiiiEEENS1_10collective13CollectiveMmaINS1_34MainloopSm90TmaGmmaWarpSpecializedILi2ENS5_IJNS4_1CILi1EEESB_SB_EEENS1_32KernelTmaWarpSpecializedPingpongEEENS5_IJNSA_ILi64EEESF_NSA_ILi128EEEEEENS_6half_tENS5_IJlSB_lEEESI_SJ_NS4_8TiledMMAINS4_8MMA_AtomIJNS4_4SM904GMMA25MMA_64x64x16_F32F16F16_SSILNSN_5MajorE0ELSP_0ELNSN_7ScaleInE1ELSQ_1EEEEEENS4_6LayoutISC_NS5_IJNSA_ILi0EEESU_SU_EEEEENS5_IJNS4_10UnderscoreESX_SX_EEEEENS4_13SM90_TMA_LOADENS4_14ComposedLayoutINS4_7SwizzleILi3ELi4ELi3EEENS4_18smem_ptr_flag_bitsILi16EEENST_INS5_IJNSA_ILi8EEESF_EEENS5_IJSF_SB_EEEEEEEvNS4_8identityES10_S1A_vS1B_EENS_8epilogue10collective6detail29Sm90TmaWarpSpecializedAdapterINS1E_15DefaultEpilogueISI_SJ_SJ_NS1D_6thread17LinearCombinationISI_Li1EffLNS1I_9ScaleType4KindE0ELNS_15FloatRoundStyleE2ESI_EENS1_15EpilogueDefaultEEEEEvvEEEEvNT_6ParamsE --------------------------
	.section	.nv.shared._ZN7cutlass13device_kernelINS_4gemm6kernel13GemmUniversalIN4cute5tupleIJiiiiEEENS1_10collective13CollectiveMmaINS1_34MainloopSm90TmaGmmaWarpSpecializedILi2ENS5_IJNS4_1CILi1EEESB_SB_EEENS1_32KernelTmaWarpSpecializedPingpongEEENS5_IJNSA_ILi64EEESF_NSA_ILi128EEEEEENS_6half_tENS5_IJlSB_lEEESI_SJ_NS4_8TiledMMAINS4_8MMA_AtomIJNS4_4SM904GMMA25MMA_64x64x16_F32F16F16_SSILNSN_5MajorE0ELSP_0ELNSN_7ScaleInE1ELSQ_1EEEEEENS4_6LayoutISC_NS5_IJNSA_ILi0EEESU_SU_EEEEENS5_IJNS4_10UnderscoreESX_SX_EEEEENS4_13SM90_TMA_LOADENS4_14ComposedLayoutINS4_7SwizzleILi3ELi4ELi3EEENS4_18smem_ptr_flag_bitsILi16EEENST_INS5_IJNSA_ILi8EEESF_EEENS5_IJSF_SB_EEEEEEEvNS4_8identityES10_S1A_vS1B_EENS_8epilogue10collective6detail29Sm90TmaWarpSpecializedAdapterINS1E_15DefaultEpilogueISI_SJ_SJ_NS1D_6thread17LinearCombinationISI_Li1EffLNS1I_9ScaleType4KindE0ELNS_15FloatRoundStyleE2ESI_EENS1_15EpilogueDefaultEEEEEvvEEEEvNT_6ParamsE,"aw",@nobits
	.sectionflags	@""
	.align	16
	.zero		1024


//--------------------- .nv.shared.reserved.0     --------------------------
	.section	.nv.shared.reserved.0,"aw",@nobits
	.weak		__nv_reservedSMEM_offset_0_alias
	.size		__nv_reservedSMEM_offset_0_alias, 0, 0
	.other		__nv_reservedSMEM_offset_0_alias,@"STO_CUDA_RESERVED_SHARED STV_DEFAULT"
__nv_reservedSMEM_offset_0_alias:
	.zero		0


//--------------------- .nv.global                --------------------------
	.section	.nv.global,"aw",@nobits
.nv.global:
	.type		_ZN40_INTERNAL_6c73bdb7_4_k_cu_b5d973bb_219514cute1_E,@object
	.size		_ZN40_INTERNAL_6c73bdb7_4_k_cu_b5d973bb_219514cute1_E,(_ZN40_INTERNAL_6c73bdb7_4_k_cu_b5d973bb_219514cuda3std3__45__cpo6cbeginE - _ZN40_INTERNAL_6c73bdb7_4_k_cu_b5d973bb_219514cute1_E)
_ZN40_INTERNAL_6c73bdb7_4_k_cu_b5d973bb_219514cute1_E:
	.zero		1
	.type		_ZN40_INTERNAL_6c73bdb7_4_k_cu_b5d973bb_219514cuda3std3__45__cpo6cbeginE,@object
	.size		_ZN40_INTERNAL_6c73bdb7_4_k_cu_b5d973bb_219514cuda3std3__45__cpo6cbeginE,(_ZN40_INTERNAL_6c73bdb7_4_k_cu_b5d973bb_219514cuda3std3__48in_placeE - _ZN40_INTERNAL_6c73bdb7_4_k_cu_b5d973bb_219514cuda3std3__45__cpo6cbeginE)
_ZN40_INTERNAL_6c73bdb7_4_k_cu_b5d973bb_219514cuda3std3__45__cpo6cbeginE:
	.zero		1
	.type		_ZN40_INTERNAL_6c73bdb7_4_k_cu_b5d973bb_219514cuda3std3__48in_placeE,@object
	.size		_ZN40_INTERNAL_6c73bdb7_4_k_cu_b5d973bb_219514cuda3std3__48in_placeE,(_ZN40_INTERNAL_6c73bdb7_4_k_cu_b5d973bb_219514cuda3std6ranges3__45__cpo9iter_moveE - _ZN40_INTERNAL_6c73bdb7_4_k_cu_b5d973bb_219514cuda3std3__48in_placeE)
_ZN40_INTERNAL_6c73bdb7_4_k_cu_b5d973bb_219514cuda3std3__48in_placeE:
	.zero		1
	.type		_ZN40_INTERNAL_6c73bdb7_4_k_cu_b5d973bb_219514cuda3std6ranges3__45__cpo9iter_moveE,@object
	.size		_ZN40_INTERNAL_6c73bdb7_4_k_cu_b5d973bb_219514cuda3std6ranges3__45__cpo9iter_moveE,(_ZN40_INTERNAL_6c73bdb7_4_k_cu_b5d973bb_219514cuda3std3__45__cpo5beginE - _ZN40_INTERNAL_6c73bdb7_4_k_cu_b5d973bb_219514cuda3std6ranges3__45__cpo9iter_moveE)
_ZN40_INTERNAL_6c73bdb7_4_k_cu_b5d973bb_219514cuda3std6ranges3__45__cpo9iter_moveE:
	.zero		1
	.type		_ZN40_INTERNAL_6c73bdb7_4_k_cu_b5d973bb_219514cuda3std3__45__cpo5beginE,@object
	.size		_ZN40_INTERNAL_6c73bdb7_4_k_cu_b5d973bb_219514cuda3std3__45__cpo5beginE,(_ZN40_INTERNAL_6c73bdb7_4_k_cu_b5d973bb_219514cuda3std3__442_GLOBAL__N__6c73bdb7_4_k_cu_b5d973bb_219516ignoreE - _ZN40_INTERNAL_6c73bdb7_4_k_cu_b5d973bb_219514cuda3std3__45__cpo5beginE)
_ZN40_INTERNAL_6c73bdb7_4_k_cu_b5d973bb_219514cuda3std3__45__cpo5beginE:
	.zero		1
	.type		_ZN40_INTERNAL_6c73bdb7_4_k_cu_b5d973bb_219514cuda3std3__442_GLOBAL__N__6c73bdb7_4_k_cu_b5d973bb_219516ignoreE,@object
	.size		_ZN40_INTERNAL_6c73bdb7_4_k_cu_b5d973bb_219514cuda3std3__442_GLOBAL__N__6c73bdb7_4_k_cu_b5d973bb_219516ignoreE,(_ZN40_INTERNAL_6c73bdb7_4_k_cu_b5d973bb_219514cute7productE - _ZN40_INTERNAL_6c73bdb7_4_k_cu_b5d973bb_219514cuda3std3__442_GLOBAL__N__6c73bdb7_4_k_cu_b5d973bb_219516ignoreE)
_ZN40_INTERNAL_6c73bdb7_4_k_cu_b5d973bb_219514cuda3std3__442_GLOBAL__N__6c73bdb7_4_k_cu_b5d973bb_219516ignoreE:
	.zero		1
	.type		_ZN40_INTERNAL_6c73bdb7_4_k_cu_b5d973bb_219514cute7productE,@object
	.size		_ZN40_INTERNAL_6c73bdb7_4_k_cu_b5d973bb_219514cute7productE,(_ZN40_INTERNAL_6c73bdb7_4_k_cu_b5d973bb_219514cuda3std3__45__cpo3endE - _ZN40_INTERNAL_6c73bdb7_4_k_cu_b5d973bb_219514cute7productE)
_ZN40_INTERNAL_6c73bdb7_4_k_cu_b5d973bb_219514cute7productE:
	.zero		1
	.type		_ZN40_INTERNAL_6c73bdb7_4_k_cu_b5d973bb_219514cuda3std3__45__cpo3endE,@object
	.size		_ZN40_INTERNAL_6c73bdb7_4_k_cu_b5d973bb_219514cuda3std3__45__cpo3endE,(_ZN40_INTERNAL_6c73bdb7_4_k_cu_b5d973bb_219514cuda3std3__419piecewise_constructE - _ZN40_INTERNAL_6c73bdb7_4_k_cu_b5d973bb_219514cuda3std3__45__cpo3endE)
_ZN40_INTERNAL_6c73bdb7_4_k_cu_b5d973bb_219514cuda3std3__45__cpo3endE:
	.zero		1
	.type		_ZN40_INTERNAL_6c73bdb7_4_k_cu_b5d973bb_219514cuda3std3__419piecewise_constructE,@object
	.size		_ZN40_INTERNAL_6c73bdb7_4_k_cu_b5d973bb_219514cuda3std3__419piecewise_constructE,(_ZN40_INTERNAL_6c73bdb7_4_k_cu_b5d973bb_219514cuda3std3__45__cpo4cendE - _ZN40_INTERNAL_6c73bdb7_4_k_cu_b5d973bb_219514cuda3std3__419piecewise_constructE)
_ZN40_INTERNAL_6c73bdb7_4_k_cu_b5d973bb_219514cuda3std3__419piecewise_constructE:
	.zero		1
	.type		_ZN40_INTERNAL_6c73bdb7_4_k_cu_b5d973bb_219514cuda3std3__45__cpo4cendE,@object
	.size		_ZN40_INTERNAL_6c73bdb7_4_k_cu_b5d973bb_219514cuda3std3__45__cpo4cendE,(_ZN40_INTERNAL_6c73bdb7_4_k_cu_b5d973bb_219514cuda3std6ranges3__45__cpo4swapE - _ZN40_INTERNAL_6c73bdb7_4_k_cu_b5d973bb_219514cuda3std3__45__cpo4cendE)
_ZN40_INTERNAL_6c73bdb7_4_k_cu_b5d973bb_219514cuda3std3__45__cpo4cendE:
	.zero		1
	.type		_ZN40_INTERNAL_6c73bdb7_4_k_cu_b5d973bb_219514cuda3std6ranges3__45__cpo4swapE,@object
	.size		_ZN40_INTERNAL_6c73bdb7_4_k_cu_b5d973bb_219514cuda3std6ranges3__45__cpo4swapE,(.L_8 - _ZN40_INTERNAL_6c73bdb7_4_k_cu_b5d973bb_219514cuda3std6ranges3__45__cpo4swapE)
_ZN40_INTERNAL_6c73bdb7_4_k_cu_b5d973bb_219514cuda3std6ranges3__45__cpo4swapE:
	.zero		1
.L_8:


//--------------------- .nv.constant0._ZN7cutlass13device_kernelINS_4gemm6kernel13GemmUniversalIN4cute5tupleIJiiiiEEENS1_10collective13CollectiveMmaINS1_34MainloopSm90TmaGmmaWarpSpecializedILi2ENS5_IJNS4_1CILi1EEESB_SB_EEENS1_32KernelTmaWarpSpecializedPingpongEEENS5_IJNSA_ILi64EEESF_NSA_ILi128EEEEEENS_6half_tENS5_IJlSB_lEEESI_SJ_NS4_8TiledMMAINS4_8MMA_AtomIJNS4_4SM904GMMA25MMA_64x64x16_F32F16F16_SSILNSN_5MajorE0ELSP_0ELNSN_7ScaleInE1ELSQ_1EEEEEENS4_6LayoutISC_NS5_IJNSA_ILi0EEESU_SU_EEEEENS5_IJNS4_10UnderscoreESX_SX_EEEEENS4_13SM90_TMA_LOADENS4_14ComposedLayoutINS4_7SwizzleILi3ELi4ELi3EEENS4_18smem_ptr_flag_bitsILi16EEENST_INS5_IJNSA_ILi8EEESF_EEENS5_IJSF_SB_EEEEEEEvNS4_8identityES10_S1A_vS1B_EENS_8epilogue10collective6detail29Sm90TmaWarpSpecializedAdapterINS1E_15DefaultEpilogueISI_SJ_SJ_NS1D_6thread17LinearCombinationISI_Li1EffLNS1I_9ScaleType4KindE0ELNS_15FloatRoundStyleE2ESI_EENS1_15EpilogueDefaultEEEEEvvEEEEvNT_6ParamsE --------------------------
	.section	.nv.constant0._ZN7cutlass13device_kernelINS_4gemm6kernel13GemmUniversalIN4cute5tupleIJiiiiEEENS1_10collective13CollectiveMmaINS1_34MainloopSm90TmaGmmaWarpSpecializedILi2ENS5_IJNS4_1CILi1EEESB_SB_EEENS1_32KernelTmaWarpSpecializedPingpongEEENS5_IJNSA_ILi64EEESF_NSA_ILi128EEEEEENS_6half_tENS5_IJlSB_lEEESI_SJ_NS4_8TiledMMAINS4_8MMA_AtomIJNS4_4SM904GMMA25MMA_64x64x16_F32F16F16_SSILNSN_5MajorE0ELSP_0ELNSN_7ScaleInE1ELSQ_1EEEEEENS4_6LayoutISC_NS5_IJNSA_ILi0EEESU_SU_EEEEENS5_IJNS4_10UnderscoreESX_SX_EEEEENS4_13SM90_TMA_LOADENS4_14ComposedLayoutINS4_7SwizzleILi3ELi4ELi3EEENS4_18smem_ptr_flag_bitsILi16EEENST_INS5_IJNSA_ILi8EEESF_EEENS5_IJSF_SB_EEEEEEEvNS4_8identityES10_S1A_vS1B_EENS_8epilogue10collective6detail29Sm90TmaWarpSpecializedAdapterINS1E_15DefaultEpilogueISI_SJ_SJ_NS1D_6thread17LinearCombinationISI_Li1EffLNS1I_9ScaleType4KindE0ELNS_15FloatRoundStyleE2ESI_EENS1_15EpilogueDefaultEEEEEvvEEEEvNT_6ParamsE,"a",@progbits
	.sectionflags	@""
	.align	4
.nv.constant0._ZN7cutlass13device_kernelINS_4gemm6kernel13GemmUniversalIN4cute5tupleIJiiiiEEENS1_10collective13CollectiveMmaINS1_34MainloopSm90TmaGmmaWarpSpecializedILi2ENS5_IJNS4_1CILi1EEESB_SB_EEENS1_32KernelTmaWarpSpecializedPingpongEEENS5_IJNSA_ILi64EEESF_NSA_ILi128EEEEEENS_6half_tENS5_IJlSB_lEEESI_SJ_NS4_8TiledMMAINS4_8MMA_AtomIJNS4_4SM904GMMA25MMA_64x64x16_F32F16F16_SSILNSN_5MajorE0ELSP_0ELNSN_7ScaleInE1ELSQ_1EEEEEENS4_6LayoutISC_NS5_IJNSA_ILi0EEESU_SU_EEEEENS5_IJNS4_10UnderscoreESX_SX_EEEEENS4_13SM90_TMA_LOADENS4_14ComposedLayoutINS4_7SwizzleILi3ELi4ELi3EEENS4_18smem_ptr_flag_bitsILi16EEENST_INS5_IJNSA_ILi8EEESF_EEENS5_IJSF_SB_EEEEEEEvNS4_8identityES10_S1A_vS1B_EENS_8epilogue10collective6detail29Sm90TmaWarpSpecializedAdapterINS1E_15DefaultEpilogueISI_SJ_SJ_NS1D_6thread17LinearCombinationISI_Li1EffLNS1I_9ScaleType4KindE0ELNS_15FloatRoundStyleE2ESI_EENS1_15EpilogueDefaultEEEEEvvEEEEvNT_6ParamsE:
	.zero		1664


//--------------------- SYMBOLS --------------------------

	.type		.nv.reservedSmem.offset0,@object
	.size		.nv.reservedSmem.offset0,0x4
	.type		__assertfail,@function
